def gluon_tcgen05(
    a_ptr,
    b_ptr,
    c_ptr,
    M,
    N,
    K,
    stride_am,
    stride_bk,
    stride_cm,
    BLOCK_M: gl.constexpr,
    BLOCK_N: gl.constexpr,
    BLOCK_K: gl.constexpr,
    DTYPE: gl.constexpr,
    A_LAYOUT: gl.constexpr,
    B_LAYOUT: gl.constexpr,
    C_LAYOUT: gl.constexpr,
    B_SHAPE: gl.constexpr,
    TMEM_LAYOUT: gl.constexpr,
    TMEM_REG: gl.constexpr,
    TRANS_B: gl.constexpr,
    NUM_BUFFERS: gl.constexpr,
):
    a_desc = tma.make_tensor_descriptor(
        a_ptr, [M, K], [stride_am, 1], [BLOCK_M, BLOCK_K], A_LAYOUT
    )
    b_desc = tma.make_tensor_descriptor(
        b_ptr,
        [N, K] if TRANS_B else [K, N],
        [stride_bk, 1],
        B_SHAPE,
        B_LAYOUT,
    )
    c_desc = tma.make_tensor_descriptor(
        c_ptr, [M, N], [stride_cm, 1], [BLOCK_M, BLOCK_N], C_LAYOUT
    )

    a_bufs = gl.allocate_shared_memory(
        DTYPE, [NUM_BUFFERS, BLOCK_M, BLOCK_K], A_LAYOUT
    )
    b_bufs = gl.allocate_shared_memory(DTYPE, [NUM_BUFFERS] + B_SHAPE, B_LAYOUT)

    pid_m = gl.program_id(0)
    pid_n = gl.program_id(1)
    off_m = pid_m * BLOCK_M
    off_n = pid_n * BLOCK_N

    tma_bars = gl.allocate_shared_memory(
        gl.int64, [NUM_BUFFERS, 1], mbarrier.MBarrierLayout()
    )
    mma_bars = gl.allocate_shared_memory(
        gl.int64, [NUM_BUFFERS, 1], mbarrier.MBarrierLayout()
    )
    for i in gl.static_range(NUM_BUFFERS):
        mbarrier.init(tma_bars.index(i), count=1)
        mbarrier.init(mma_bars.index(i), count=1)

    acc_tmem = allocate_tensor_memory(gl.float32, [BLOCK_M, BLOCK_N], TMEM_LAYOUT)
    idx = 0
    phase = 0
    use_acc = False
    for k in range(0, K, BLOCK_K):
        a = a_bufs.index(idx)
        b = b_bufs.index(idx)
        tma_bar = tma_bars.index(idx)
        mma_bar = mma_bars.index(idx)
        mbarrier.expect(
            tma_bar, a_desc.block_type.nbytes + b_desc.block_type.nbytes
        )
        tma.async_copy_global_to_shared(a_desc, [off_m, k], tma_bar, a)
        tma.async_copy_global_to_shared(
            b_desc, [off_n, k] if TRANS_B else [k, off_n], tma_bar, b
        )
        mbarrier.wait(tma_bar, phase=phase)

        if TRANS_B:
            b = b.permute((1, 0))
        tcgen05_mma(a, b, acc_tmem, use_acc=use_acc)
        tcgen05_commit(mma_bar)
        mbarrier.wait(mma_bar, phase=phase)
        use_acc = True

        idx += 1
        if idx == NUM_BUFFERS:
            idx = 0
            phase ^= 1

    for i in gl.static_range(NUM_BUFFERS):
        mbarrier.invalidate(tma_bars.index(i))
        mbarrier.invalidate(mma_bars.index(i))

    acc = acc_tmem.load(TMEM_REG)
    c_smem = gl.allocate_shared_memory(DTYPE, [BLOCK_M, BLOCK_N], C_LAYOUT)
    c_smem.store(acc.to(DTYPE))
    fence_async_shared()
    tma.async_copy_shared_to_global(c_desc, [off_m, off_n], c_smem)
    tma.store_wait(pendings=0)

# config = {"BLOCK_K": 32, "BLOCK_M": 64, "BLOCK_N": 256, "arch": "sm_100", "dtype": "fp16", "num_buffers": 2, "num_warps": 8, "trans_b": 1}
# arch = sm_100


// ===== COMPILED SASS (sm_100a) =====

	.target	sm_100a

	.elftype	@"ET_EXEC"


//--------------------- .note.nv.tkinfo           --------------------------
	.section	.note.nv.tkinfo,"",@"SHT_NOTE"
	.sectionflags	@"SHF_NOTE_NV_TKINFO"
	.tkinfo
        /*0018*/ 	.word	0x00000081
        /*0030*/ 	.string	""
        /*0030*/ 	.string	"ptxas-blackwell"
        /*0030*/ 	.string	"Cuda compilation tools, release 12.9, V12.9.86"
        /*0030*/ 	.string	"Build cuda_12.9.r12.9/compiler.36037853_0"
        /*0030*/ 	.string	"-v  -suppress-debug-info  -lineinfo  -arch sm_100a "



//--------------------- .note.nv.cuver            --------------------------
	.section	.note.nv.cuver,"",@"SHT_NOTE"
	.sectionflags	@"SHF_NOTE_NV_CUVER"
        /*0018*/ 	.short	0x0001
        /*001a*/ 	.short	0x0064
        /*001c*/ 	.short	0x0001
        /*001e*/ 	.short	0x0000
        /*0020*/ 	.short	0x0001
        /*0022*/ 	.short	0x0000


//--------------------- .nv.info                  --------------------------
	.section	.nv.info,"",@"SHT_CUDA_INFO"
	.align	4


	//----- nvinfo : EIATTR_REGCOUNT
	.align		4
        /*0000*/ 	.byte	0x04, 0x2f
        /*0002*/ 	.short	(.L_4 - .L_3)
	.align		4
.L_3:
        /*0004*/ 	.word	index@(gluon_tcgen05)
        /*0008*/ 	.word	0x00000047


	//----- nvinfo : EIATTR_FRAME_SIZE
	.align		4
.L_4:
        /*000c*/ 	.byte	0x04, 0x11
        /*000e*/ 	.short	(.L_6 - .L_5)
	.align		4
.L_5:
        /*0010*/ 	.word	index@($__internal_2_$__cuda_sm10x_tcgen05_guardrail_trap_unallocated_columns_being_dealloced)
        /*0014*/ 	.word	0x00000000


	//----- nvinfo : EIATTR_FRAME_SIZE
	.align		4
.L_6:
        /*0018*/ 	.byte	0x04, 0x11
        /*001a*/ 	.short	(.L_8 - .L_7)
	.align		4
.L_7:
        /*001c*/ 	.word	index@($__internal_1_$__cuda_sm10x_tcgen05_guardrail_trap_phase_invalid_during_alloc)
        /*0020*/ 	.word	0x00000000


	//----- nvinfo : EIATTR_FRAME_SIZE
	.align		4
.L_8:
        /*0024*/ 	.byte	0x04, 0x11
        /*0026*/ 	.short	(.L_10 - .L_9)
	.align		4
.L_9:
        /*0028*/ 	.word	index@($__internal_0_$__cuda_sm10x_tcgen05_guardrail_trap_col_being_dealloced_not_returned_by_alloc)
        /*002c*/ 	.word	0x00000000


	//----- nvinfo : EIATTR_FRAME_SIZE
	.align		4
.L_10:
        /*0030*/ 	.byte	0x04, 0x11
        /*0032*/ 	.short	(.L_12 - .L_11)
	.align		4
.L_11:
        /*0034*/ 	.word	index@(gluon_tcgen05)
        /*0038*/ 	.word	0x00000000


	//----- nvinfo : EIATTR_MIN_STACK_SIZE
	.align		4
.L_12:
        /*003c*/ 	.byte	0x04, 0x12
        /*003e*/ 	.short	(.L_14 - .L_13)
	.align		4
.L_13:
        /*0040*/ 	.word	index@(gluon_tcgen05)
        /*0044*/ 	.word	0x00000000
.L_14:


//--------------------- .nv.info.gluon_tcgen05    --------------------------
	.section	.nv.info.gluon_tcgen05,"",@"SHT_CUDA_INFO"
	.sectionflags	@""
	.align	4


	//----- nvinfo : EIATTR_CUDA_API_VERSION
	.align		4
        /*0000*/ 	.byte	0x04, 0x37
        /*0002*/ 	.short	(.L_16 - .L_15)
.L_15:
        /*0004*/ 	.word	0x00000081


	//----- nvinfo : EIATTR_KPARAM_INFO
	.align		4
.L_16:
        /*0008*/ 	.byte	0x04, 0x17
        /*000a*/ 	.short	(.L_18 - .L_17)
.L_17:
        /*000c*/ 	.word	0x00000000
        /*0010*/ 	.short	0x000a
        /*0012*/ 	.short	0x0048
        /*0014*/ 	.byte	0x00, 0xf4, 0x21, 0x00


	//----- nvinfo : EIATTR_KPARAM_INFO
	.align		4
.L_18:
        /*0018*/ 	.byte	0x04, 0x17
        /*001a*/ 	.short	(.L_20 - .L_19)
.L_19:
        /*001c*/ 	.word	0x00000000
        /*0020*/ 	.short	0x0009
        /*0022*/ 	.short	0x0040
        /*0024*/ 	.byte	0x00, 0xf4, 0x21, 0x00


	//----- nvinfo : EIATTR_KPARAM_INFO
	.align		4
.L_20:
        /*0028*/ 	.byte	0x04, 0x17
        /*002a*/ 	.short	(.L_22 - .L_21)
.L_21:
        /*002c*/ 	.word	0x00000000
        /*0030*/ 	.short	0x0008
        /*0032*/ 	.short	0x0038
        /*0034*/ 	.byte	0x00, 0xf0, 0x21, 0x00


	//----- nvinfo : EIATTR_KPARAM_INFO
	.align		4
.L_22:
        /*0038*/ 	.byte	0x04, 0x17
        /*003a*/ 	.short	(.L_24 - .L_23)
.L_23:
        /*003c*/ 	.word	0x00000000
        /*0040*/ 	.short	0x0007
        /*0042*/ 	.short	0x0030
        /*0044*/ 	.byte	0x00, 0xf0, 0x21, 0x00


	//----- nvinfo : EIATTR_KPARAM_INFO
	.align		4
.L_24:
        /*0048*/ 	.byte	0x04, 0x17
        /*004a*/ 	.short	(.L_26 - .L_25)
.L_25:
        /*004c*/ 	.word	0x00000000
        /*0050*/ 	.short	0x0006
        /*0052*/ 	.short	0x0028
        /*0054*/ 	.byte	0x00, 0xf0, 0x21, 0x00


	//----- nvinfo : EIATTR_KPARAM_INFO
	.align		4
.L_26:
        /*0058*/ 	.byte	0x04, 0x17
        /*005a*/ 	.short	(.L_28 - .L_27)
.L_27:
        /*005c*/ 	.word	0x00000000
        /*0060*/ 	.short	0x0005
        /*0062*/ 	.short	0x0020
        /*0064*/ 	.byte	0x00, 0xf0, 0x11, 0x00


	//----- nvinfo : EIATTR_KPARAM_INFO
	.align		4
.L_28:
        /*0068*/ 	.byte	0x04, 0x17
        /*006a*/ 	.short	(.L_30 - .L_29)
.L_29:
        /*006c*/ 	.word	0x00000000
        /*0070*/ 	.short	0x0004
        /*0072*/ 	.short	0x001c
        /*0074*/ 	.byte	0x00, 0xf0, 0x11, 0x00


	//----- nvinfo : EIATTR_KPARAM_INFO
	.align		4
.L_30:
        /*0078*/ 	.byte	0x04, 0x17
        /*007a*/ 	.short	(.L_32 - .L_31)
.L_31:
        /*007c*/ 	.word	0x00000000
        /*0080*/ 	.short	0x0003
        /*0082*/ 	.short	0x0018
        /*0084*/ 	.byte	0x00, 0xf0, 0x11, 0x00


	//----- nvinfo : EIATTR_KPARAM_INFO
	.align		4
.L_32:
        /*0088*/ 	.byte	0x04, 0x17
        /*008a*/ 	.short	(.L_34 - .L_33)
.L_33:
        /*008c*/ 	.word	0x00000000
        /*0090*/ 	.short	0x0002
        /*0092*/ 	.short	0x0010
        /*0094*/ 	.byte	0x00, 0xf4, 0x21, 0x00


	//----- nvinfo : EIATTR_KPARAM_INFO
	.align		4
.L_34:
        /*0098*/ 	.byte	0x04, 0x17
        /*009a*/ 	.short	(.L_36 - .L_35)
.L_35:
        /*009c*/ 	.word	0x00000000
        /*00a0*/ 	.short	0x0001
        /*00a2*/ 	.short	0x0008
        /*00a4*/ 	.byte	0x00, 0xf4, 0x21, 0x00


	//----- nvinfo : EIATTR_KPARAM_INFO
	.align		4
.L_36:
        /*00a8*/ 	.byte	0x04, 0x17
        /*00aa*/ 	.short	(.L_38 - .L_37)
.L_37:
        /*00ac*/ 	.word	0x00000000
        /*00b0*/ 	.short	0x0000
        /*00b2*/ 	.short	0x0000
        /*00b4*/ 	.byte	0x00, 0xf4, 0x21, 0x00


	//----- nvinfo : EIATTR_AT_ENTRY_FRAGMENTS
	.align		4
.L_38:
        /*00b8*/ 	.byte	0x04, 0x4f
        /*00ba*/ 	.short	(.L_40 - .L_39)


	//   ....[0]....
.L_39:
        /*00bc*/ 	.word	0x00000004


	//----- nvinfo : EIATTR_RESERVED_SMEM_USED
	.align		4
.L_40:
        /*00c0*/ 	.byte	0x01, 0x41
	.zero		2


	//----- nvinfo : EIATTR_SPARSE_MMA_MASK
	.align		4
        /*00c4*/ 	.byte	0x03, 0x50
        /*00c6*/ 	.short	0x0000


	//----- nvinfo : EIATTR_TCGEN05_1CTA_USED
	.align		4
        /*00c8*/ 	.byte	0x01, 0x51
	.zero		2


	//----- nvinfo : EIATTR_MAXREG_COUNT
	.align		4
        /*00cc*/ 	.byte	0x03, 0x1b
        /*00ce*/ 	.short	0x00ff


	//----- nvinfo : EIATTR_NUM_BARRIERS
	.align		4
        /*00d0*/ 	.byte	0x02, 0x4c
        /*00d2*/ 	.byte	0x01
	.zero		1


	//----- nvinfo : EIATTR_INT_WARP_WIDE_INSTR_OFFSETS
	.align		4
        /*00d4*/ 	.byte	0x04, 0x31
        /*00d6*/ 	.short	(.L_42 - .L_41)


	//   ....[0]....
.L_41:
        /*00d8*/ 	.word	0x00001770


	//   ....[1]....
        /*00dc*/ 	.word	0x00001790


	//   ....[2]....
        /*00e0*/ 	.word	0x00001820


	//   ....[3]....
        /*00e4*/ 	.word	0x000019e0


	//   ....[4]....
        /*00e8*/ 	.word	0x000019f0


	//   ....[5]....
        /*00ec*/ 	.word	0x00001a50


	//   ....[6]....
        /*00f0*/ 	.word	0x00001a60


	//   ....[7]....
        /*00f4*/ 	.word	0x00001c90


	//   ....[8]....
        /*00f8*/ 	.word	0x00001ca0


	//   ....[9]....
        /*00fc*/ 	.word	0x00001e20


	//   ....[10]....
        /*0100*/ 	.word	0x00001e50


	//   ....[11]....
        /*0104*/ 	.word	0x00001e80


	//   ....[12]....
        /*0108*/ 	.word	0x00001ea0


	//   ....[13]....
        /*010c*/ 	.word	0x000020c0


	//   ....[14]....
        /*0110*/ 	.word	0x000020d0


	//   ....[15]....
        /*0114*/ 	.word	0x000023f0


	//   ....[16]....
        /*0118*/ 	.word	0x00002400


	//   ....[17]....
        /*011c*/ 	.word	0x000028f0


	//   ....[18]....
        /*0120*/ 	.word	0x00002940


	//----- nvinfo : EIATTR_COOP_GROUP_MASK_REGIDS
	.align		4
.L_42:
        /*0124*/ 	.byte	0x04, 0x29
        /*0126*/ 	.short	(.L_44 - .L_43)


	//   ....[0]....
.L_43:
        /*0128*/ 	.word	0xffffffff


	//   ....[1]....
        /*012c*/ 	.word	0xffffffff


	//   ....[2]....
        /*0130*/ 	.word	0xffffffff


	//   ....[3]....
        /*0134*/ 	.word	0xffffffff


	//   ....[4]....
        /*0138*/ 	.word	0xffffffff


	//   ....[5]....
        /*013c*/ 	.word	0xffffffff


	//   ....[6]....
        /*0140*/ 	.word	0xffffffff


	//   ....[7]....
        /*0144*/ 	.word	0xffffffff


	//   ....[8]....
        /*0148*/ 	.word	0xffffffff


	//   ....[9]....
        /*014c*/ 	.word	0xffffffff


	//----- nvinfo : EIATTR_COOP_GROUP_INSTR_OFFSETS
	.align		4
.L_44:
        /*0150*/ 	.byte	0x04, 0x28
        /*0152*/ 	.short	(.L_46 - .L_45)


	//   ....[0]....
.L_45:
        /*0154*/ 	.word	0x00000050


	//   ....[1]....
        /*0158*/ 	.word	0x00000310


	//   ....[2]....
        /*015c*/ 	.word	0x00000500


	//   ....[3]....
        /*0160*/ 	.word	0x000009a0


	//   ....[4]....
        /*0164*/ 	.word	0x00000ae0


	//   ....[5]....
        /*0168*/ 	.word	0x00000fe0


	//   ....[6]....
        /*016c*/ 	.word	0x00001120


	//   ....[7]....
        /*0170*/ 	.word	0x00001610


	//   ....[8]....
        /*0174*/ 	.word	0x00002780


	//   ....[9]....
        /*0178*/ 	.word	0x000029f0


	//----- nvinfo : EIATTR_VRC_CTA_INIT_COUNT
	.align		4
.L_46:
        /*017c*/ 	.byte	0x02, 0x4a
        /*017e*/ 	.byte	0x80
	.zero		1


	//----- nvinfo : EIATTR_MBARRIER_INSTR_OFFSETS
	.align		4
        /*0180*/ 	.byte	0x04, 0x39
        /*0182*/ 	.short	(.L_48 - .L_47)


	//   ....[0]....
.L_47:
        /*0184*/ 	.word	0x00001840
        /*0188*/ 	.word	0x000000ff
        /*018c*/ 	.word	0x0000a000
        /*0190*/ 	.short	0x0100
        /*0192*/ 	.byte	0x08
	.zero		1


	//   ....[1]....
        /*0194*/ 	.word	0x00001850
        /*0198*/ 	.word	0x000000ff
        /*019c*/ 	.word	0x0000a010
        /*01a0*/ 	.short	0x0100
        /*01a2*/ 	.byte	0x08
	.zero		1


	//   ....[2]....
        /*01a4*/ 	.word	0x00001900
        /*01a8*/ 	.word	0x000000ff
        /*01ac*/ 	.word	0x0000a008
        /*01b0*/ 	.short	0x0100
        /*01b2*/ 	.byte	0x08
	.zero		1


	//   ....[3]....
        /*01b4*/ 	.word	0x00001910
        /*01b8*/ 	.word	0x000000ff
        /*01bc*/ 	.word	0x0000a018
        /*01c0*/ 	.short	0x0100
        /*01c2*/ 	.byte	0x08
	.zero		1


	//   ....[4]....
        /*01c4*/ 	.word	0x00001af0
        /*01c8*/ 	.word	0x000000ff
        /*01cc*/ 	.word	0x0000a000
        /*01d0*/ 	.short	0x010a
        /*01d2*/ 	.byte	0x08
	.zero		1


	//   ....[5]....
        /*01d4*/ 	.word	0x00001cf0
        /*01d8*/ 	.word	0x000000ff
        /*01dc*/ 	.word	0x0000a010
        /*01e0*/ 	.short	0x010a
        /*01e2*/ 	.byte	0x08
	.zero		1


	//   ....[6]....
        /*01e4*/ 	.word	0x00001f20
        /*01e8*/ 	.word	0x000000ff
        /*01ec*/ 	.word	0x0000a000
        /*01f0*/ 	.short	0x010a
        /*01f2*/ 	.byte	0x1c
	.zero		1


	//   ....[7]....
        /*01f4*/ 	.word	0x00002110
        /*01f8*/ 	.word	0x000000ff
        /*01fc*/ 	.word	0x0000a010
        /*0200*/ 	.short	0x010a
        /*0202*/ 	.byte	0x1c
	.zero		1


	//   ....[8]....
        /*0204*/ 	.word	0x000021e0
        /*0208*/ 	.word	0x000000ff
        /*020c*/ 	.word	0x0000a000
        /*0210*/ 	.short	0x0108
        /*0212*/ 	.byte	0x08
	.zero		1


	//   ....[9]....
        /*0214*/ 	.word	0x000021f0
        /*0218*/ 	.word	0x000000ff
        /*021c*/ 	.word	0x0000a010
        /*0220*/ 	.short	0x0108
        /*0222*/ 	.byte	0x08
	.zero		1


	//   ....[10]....
        /*0224*/ 	.word	0x00002240
        /*0228*/ 	.word	0x000000ff
        /*022c*/ 	.word	0x0000a008
        /*0230*/ 	.short	0x0108
        /*0232*/ 	.byte	0x08
	.zero		1


	//   ....[11]....
        /*0234*/ 	.word	0x00002250
        /*0238*/ 	.word	0x000000ff
        /*023c*/ 	.word	0x0000a018
        /*0240*/ 	.short	0x0108
        /*0242*/ 	.byte	0x08
	.zero		1


	//   ....[12]....
        /*0244*/ 	.word	0x00002a10
        /*0248*/ 	.word	0x000000ff
        /*024c*/ 	.word	0x0000a000
        /*0250*/ 	.short	0x010a
        /*0252*/ 	.byte	0x08
	.zero		1


	//   ....[13]....
        /*0254*/ 	.word	0x00002a40
        /*0258*/ 	.word	0x000000ff
        /*025c*/ 	.word	0x0000a010
        /*0260*/ 	.short	0x010a
        /*0262*/ 	.byte	0x08
	.zero		1


	//   ....[14]....
        /*0264*/ 	.word	0x00002a70
        /*0268*/ 	.word	0x000000ff
        /*026c*/ 	.word	0x0000a000
        /*0270*/ 	.short	0x010a
        /*0272*/ 	.byte	0x1c
	.zero		1


	//   ....[15]....
        /*0274*/ 	.word	0x00002aa0
        /*0278*/ 	.word	0x000000ff
        /*027c*/ 	.word	0x0000a010
        /*0280*/ 	.short	0x010a
        /*0282*/ 	.byte	0x1c
	.zero		1


	//----- nvinfo : EIATTR_NUM_MBARRIERS
	.align		4
.L_48:
        /*0284*/ 	.byte	0x03, 0x38
        /*0286*/ 	.short	0x0004


	//----- nvinfo : EIATTR_EXIT_INSTR_OFFSETS
	.align		4
        /*0288*/ 	.byte	0x04, 0x1c
        /*028a*/ 	.short	(.L_50 - .L_49)


	//   ....[0]....
.L_49:
        /*028c*/ 	.word	0x00002a00


	//----- nvinfo : EIATTR_REQNTID
	.align		4
.L_50:
        /*0290*/ 	.byte	0x04, 0x10
        /*0292*/ 	.short	(.L_52 - .L_51)
.L_51:
        /*0294*/ 	.word	0x00000100
        /*0298*/ 	.word	0x00000001
        /*029c*/ 	.word	0x00000001


	//----- nvinfo : EIATTR_CRS_STACK_SIZE
	.align		4
.L_52:
        /*02a0*/ 	.byte	0x04, 0x1e
        /*02a2*/ 	.short	(.L_54 - .L_53)
.L_53:
        /*02a4*/ 	.word	0x00000000


	//----- nvinfo : EIATTR_CBANK_PARAM_SIZE
	.align		4
.L_54:
        /*02a8*/ 	.byte	0x03, 0x19
        /*02aa*/ 	.short	0x0050


	//----- nvinfo : EIATTR_PARAM_CBANK
	.align		4
        /*02ac*/ 	.byte	0x04, 0x0a
        /*02ae*/ 	.short	(.L_56 - .L_55)
	.align		4
.L_55:
        /*02b0*/ 	.word	index@(.nv.constant0.gluon_tcgen05)
        /*02b4*/ 	.short	0x0380
        /*02b6*/ 	.short	0x0050


	//----- nvinfo : EIATTR_SW_WAR
	.align		4
.L_56:
        /*02b8*/ 	.byte	0x04, 0x36
        /*02ba*/ 	.short	(.L_58 - .L_57)
.L_57:
        /*02bc*/ 	.word	0x00000008
.L_58:


//--------------------- .nv.compat                --------------------------
	.section	.nv.compat,"",@"SHT_CUDA_COMPAT_INFO"
	.align	4
        /*0000*/ 	.byte	0x02, 0x02, 0x02, 0x00, 0x02, 0x05, 0x05, 0x00, 0x02, 0x03, 0x03, 0x00, 0x02, 0x06, 0x01, 0x00


//--------------------- .nv.callgraph             --------------------------
	.section	.nv.callgraph,"",@"SHT_CUDA_CALLGRAPH"
	.align	4
	.sectionentsize	8
	.align		4
        /*0000*/ 	.word	0x00000000
	.align		4
        /*0004*/ 	.word	0xffffffff
	.align		4
        /*0008*/ 	.word	0x00000000
	.align		4
        /*000c*/ 	.word	0xfffffffe
	.align		4
        /*0010*/ 	.word	0x00000000
	.align		4
        /*0014*/ 	.word	0xfffffffd
	.align		4
        /*0018*/ 	.word	0x00000000
	.align		4
        /*001c*/ 	.word	0xfffffffc


//--------------------- .text.gluon_tcgen05       --------------------------
	.section	.text.gluon_tcgen05,"ax",@progbits
	.align	128
        .global         gluon_tcgen05
        .type           gluon_tcgen05,@function
        .size           gluon_tcgen05,(.L_x_77 - gluon_tcgen05)
        .other          gluon_tcgen05,@"STO_CUDA_ENTRY STV_DEFAULT"
gluon_tcgen05:
.text.gluon_tcgen05:
[----:B------:R-:W1:Y:S01]  /*0000*/  LDC R1, c[0x0][0x37c] ;  /* 0x0000df00ff017b82 */ /* 0x000e620000000800 */
[----:B------:R-:W2:Y:S02]  /*0010*/  S2R R0, SR_TID.X ;  /* 0x0000000000007919 */ /* 0x000ea40000002100 */
[----:B--2---:R-:W-:-:S13]  /*0020*/  ISETP.GE.U32.AND P2, PT, R0, 0x20, PT ;  /* 0x000000200000780c */ /* 0x004fda0003f46070 */
[----:B------:R-:W-:Y:S05]  /*0030*/  @P2 BRA `(.L_x_0) ;  /* 0x0000000000b82947 */ /* 0x000fea0003800000 */
[----:B------:R-:W2:Y:S01]  /*0040*/  S2UR UR6, SR_CgaCtaId ;  /* 0x00000000000679c3 */ /* 0x000ea20000008800 */
[----:B------:R-:W-:Y:S01]  /*0050*/  NOP ;  /* 0x0000000000007918 */ /* 0x000fe20000000000 */
[----:B------:R-:W-:Y:S02]  /*0060*/  UMOV UR4, 0x40 ;  /* 0x0000004000047882 */ /* 0x000fe40000000000 */
[----:B--2---:R-:W-:-:S09]  /*0070*/  ULEA UR4, UR6, UR4, 0x18 ;  /* 0x0000000406047291 */ /* 0x004fd2000f8ec0ff */
[----:B------:R-:W2:Y:S01]  /*0080*/  LDS.U8 R2, [UR4] ;  /* 0x00000004ff027984 */ /* 0x000ea20008000000 */
[----:B------:R-:W-:Y:S02]  /*0090*/  UMOV UR4, 0x400 ;  /* 0x0000040000047882 */ /* 0x000fe40000000000 */
[----:B------:R-:W-:Y:S01]  /*00a0*/  ULEA UR4, UR6, UR4, 0x18 ;  /* 0x0000000406047291 */ /* 0x000fe2000f8ec0ff */
[----:B--2---:R-:W-:-:S13]  /*00b0*/  ISETP.NE.AND P0, PT, R2, RZ, PT ;  /* 0x000000ff0200720c */ /* 0x004fda0003f05270 */
[----:B------:R-:W-:Y:S05]  /*00c0*/  @P0 BRA `(.L_x_1) ;  /* 0x00000000007c0947 */ /* 0x000fea0003800000 */
[----:B------:R-:W-:-:S13]  /*00d0*/  ELECT P0, URZ, PT ;  /* 0x0000000000ff782f */ /* 0x000fda0003800000 */
[----:B------:R-:W-:Y:S05]  /*00e0*/  @!P0 BRA `(.L_x_2) ;  /* 0x0000000000848947 */ /* 0x000fea0003800000 */
[----:B------:R-:W-:Y:S01]  /*00f0*/  UMOV UR5, 0x8 ;  /* 0x0000000800057882 */ /* 0x000fe20000000000 */
[----:B------:R-:W-:Y:S02]  /*0100*/  IMAD.MOV.U32 R5, RZ, RZ, 0x1 ;  /* 0x00000001ff057424 */ /* 0x000fe400078e00ff */
[----:B------:R-:W-:Y:S02]  /*0110*/  IMAD.MOV.U32 R3, RZ, RZ, 0xff ;  /* 0x000000ffff037424 */ /* 0x000fe400078e00ff */
[----:B------:R-:W-:Y:S04]  /*0120*/  DEPBAR.LE SB2, 0x36 ;  /* 0x0000ad800000791a */ /* 0x000fe80000000000 */
[----:B------:R-:W2:Y:S02]  /*0130*/  UTCATOMSWS.FIND_AND_SET.ALIGN UP0, UR5, UR5 ;  /* 0x00000005000575e3 */ /* 0x000ea40008000800 */
[----:B--2---:R-:W-:-:S04]  /*0140*/  PLOP3.LUT P0, PT, PT, PT, UP0, 0x80, 0x8 ;  /* 0x000000000008781c */ /* 0x004fc80003f0f008 */
[----:B------:R-:W-:-:S04]  /*0150*/  SEL R2, RZ, 0xffffffff, !P0 ;  /* 0xffffffffff027807 */ /* 0x000fc80004000000 */
[----:B------:R-:W-:Y:S01]  /*0160*/  ISETP.NE.AND P0, PT, R2, RZ, PT ;  /* 0x000000ff0200720c */ /* 0x000fe20003f05270 */
[----:B------:R-:W-:-:S12]  /*0170*/  IMAD.U32 R2, RZ, RZ, UR5 ;  /* 0x00000005ff027e24 */ /* 0x000fd8000f8e00ff */
[----:B------:R-:W-:Y:S05]  /*0180*/  @P0 BRA `(.L_x_3) ;  /* 0x0000000000240947 */ /* 0x000fea0003800000 */
.L_x_4:
[----:B------:R-:W-:Y:S05]  /*0190*/  NANOSLEEP 0x64 ;  /* 0x000000640000795d */ /* 0x000fea0003800000 */
[----:B------:R-:W-:-:S05]  /*01a0*/  UMOV UR5, 0x8 ;  /* 0x0000000800057882 */ /* 0x000fca0000000000 */
[----:B------:R-:W-:Y:S04]  /*01b0*/  DEPBAR.LE SB2, 0x36 ;  /* 0x0000ad800000791a */ /* 0x000fe80000000000 */
[----:B------:R-:W2:Y:S02]  /*01c0*/  UTCATOMSWS.FIND_AND_SET.ALIGN UP0, UR5, UR5 ;  /* 0x00000005000575e3 */ /* 0x000ea40008000800 */
[----:B--2---:R-:W-:-:S04]  /*01d0*/  PLOP3.LUT P0, PT, PT, PT, UP0, 0x80, 0x8 ;  /* 0x000000000008781c */ /* 0x004fc80003f0f008 */
[----:B------:R-:W-:-:S04]  /*01e0*/  SEL R2, RZ, 0xffffffff, !P0 ;  /* 0xffffffffff027807 */ /* 0x000fc80004000000 */
[----:B------:R-:W-:Y:S01]  /*01f0*/  ISETP.NE.AND P0, PT, R2, RZ, PT ;  /* 0x000000ff0200720c */ /* 0x000fe20003f05270 */
[----:B------:R-:W-:-:S12]  /*0200*/  IMAD.U32 R2, RZ, RZ, UR5 ;  /* 0x00000005ff027e24 */ /* 0x000fd8000f8e00ff */
[----:B------:R-:W-:Y:S05]  /*0210*/  @!P0 BRA `(.L_x_4) ;  /* 0xfffffffc00dc8947 */ /* 0x000fea000383ffff */
.L_x_3:
[C---:B------:R-:W-:Y:S01]  /*0220*/  VIADD R4, R2.reuse, 0x10 ;  /* 0x0000001002047836 */ /* 0x040fe20000000000 */
[----:B------:R-:W-:Y:S01]  /*0230*/  UMOV UR5, 0x50 ;  /* 0x0000005000057882 */ /* 0x000fe20000000000 */
[----:B------:R-:W-:Y:S01]  /*0240*/  SHF.L.U32 R3, R3, R2, RZ ;  /* 0x0000000203037219 */ /* 0x000fe200000006ff */
[----:B------:R-:W-:Y:S01]  /*0250*/  ULEA UR5, UR6, UR5, 0x18 ;  /* 0x0000000506057291 */ /* 0x000fe2000f8ec0ff */
[----:B------:R-:W-:Y:S01]  /*0260*/  IMAD.SHL.U32 R2, R2, 0x20, RZ ;  /* 0x0000002002027824 */ /* 0x000fe200078e00ff */
[----:B------:R-:W-:-:S04]  /*0270*/  SHF.L.U32 R4, R5, R4, RZ ;  /* 0x0000000405047219 */ /* 0x000fc800000006ff */
[----:B------:R-:W-:-:S05]  /*0280*/  LOP3.LUT R3, R4, R3, RZ, 0xfc, !PT ;  /* 0x0000000304037212 */ /* 0x000fca00078efcff */
[----:B------:R2:W-:Y:S04]  /*0290*/  ATOMS.OR RZ, [UR5], R3 ;  /* 0x00000003ffff798c */ /* 0x0005e8000b000005 */
[----:B------:R2:W-:Y:S01]  /*02a0*/  STS [UR4], R2 ;  /* 0x00000002ff007988 */ /* 0x0005e20008000804 */
[----:B------:R-:W-:Y:S05]  /*02b0*/  BRA `(.L_x_2) ;  /* 0x0000000000107947 */ /* 0x000fea0003800000 */
.L_x_1:
[----:B------:R-:W-:Y:S01]  /*02c0*/  IMAD.MOV.U32 R3, RZ, RZ, -0x1 ;  /* 0xffffffffff037424 */ /* 0x000fe200078e00ff */
[----:B------:R-:W-:-:S04]  /*02d0*/  MOV R2, 0x300 ;  /* 0x0000030000027802 */ /* 0x000fc80000000f00 */
[----:B------:R2:W-:Y:S03]  /*02e0*/  STS [UR4], R3 ;  /* 0x00000003ff007988 */ /* 0x0005e60008000804 */
[----:B-12---:R-:W-:Y:S05]  /*02f0*/  CALL.REL.NOINC `($__internal_1_$__cuda_sm10x_tcgen05_guardrail_trap_phase_invalid_during_alloc) ;  /* 0x0000002800007944 */ /* 0x006fea0003c00000 */
.L_x_2:
[----:B------:R-:W-:Y:S05]  /*0300*/  WARPSYNC.ALL ;  /* 0x0000000000007948 */ /* 0x000fea0003800000 */
[----:B------:R-:W-:Y:S01]  /*0310*/  NOP ;  /* 0x0000000000007918 */ /* 0x000fe20000000000 */
.L_x_0:
[----:B------:R-:W3:Y:S08]  /*0320*/  S2UR UR4, SR_CgaCtaId ;  /* 0x00000000000479c3 */ /* 0x000ef00000008800 */
[----:B------:R-:W-:Y:S01]  /*0330*/  BAR.SYNC.DEFER_BLOCKING 0x0 ;  /* 0x0000000000007b1d */ /* 0x000fe20000010000 */
[----:B------:R-:W-:-:S05]  /*0340*/  LOP3.LUT R68, R0, 0xff, RZ, 0xc0, !PT ;  /* 0x000000ff00447812 */ /* 0x000fca00078ec0ff */
[----:B------:R-:W-:Y:S02]  /*0350*/  UMOV UR8, 0x400 ;  /* 0x0000040000087882 */ /* 0x000fe40000000000 */
[----:B------:R-:W4:Y:S08]  /*0360*/  LDC R4, c[0x0][0x398] ;  /* 0x0000e600ff047b82 */ /* 0x000f300000000800 */
[----:B------:R-:W5:Y:S01]  /*0370*/  LDC R10, c[0x0][0x3a0] ;  /* 0x0000e800ff0a7b82 */ /* 0x000f620000000800 */
[----:B---3--:R-:W-:-:S07]  /*0380*/  ULEA UR8, UR4, UR8, 0x18 ;  /* 0x0000000804087291 */ /* 0x008fce000f8ec0ff */
[----:B------:R-:W3:Y:S02]  /*0390*/  S2UR UR19, SR_CTAID.Y ;  /* 0x00000000001379c3 */ /* 0x000ee40000002600 */
[----:B--2---:R-:W2:Y:S06]  /*03a0*/  LDS R3, [UR8] ;  /* 0x00000008ff037984 */ /* 0x004eac0008000800 */
[----:B------:R-:W-:Y:S06]  /*03b0*/  BAR.SYNC.DEFER_BLOCKING 0x0 ;  /* 0x0000000000007b1d */ /* 0x000fec0000010000 */
[----:B------:R-:W-:Y:S05]  /*03c0*/  @P2 BRA `(.L_x_5) ;  /* 0x0000000000182947 */ /* 0x000fea0003800000 */
[----:B------:R-:W-:Y:S01]  /*03d0*/  ELECT P0, URZ, PT ;  /* 0x0000000000ff782f */ /* 0x000fe20003800000 */
[----:B------:R-:W-:Y:S01]  /*03e0*/  IMAD.MOV.U32 R2, RZ, RZ, 0x1 ;  /* 0x00000001ff027424 */ /* 0x000fe200078e00ff */
[----:B------:R-:W-:Y:S01]  /*03f0*/  UMOV UR5, 0x40 ;  /* 0x0000004000057882 */ /* 0x000fe20000000000 */
[----:B------:R-:W-:Y:S01]  /*0400*/  UVIRTCOUNT.DEALLOC.SMPOOL 0x80 ;  /* 0x000000800000784c */ /* 0x000fe20000000000 */
[----:B------:R-:W-:-:S09]  /*0410*/  ULEA UR5, UR4, UR5, 0x18 ;  /* 0x0000000504057291 */ /* 0x000fd2000f8ec0ff */
[----:B------:R5:W-:Y:S03]  /*0420*/  @P0 STS.U8 [UR5], R2 ;  /* 0x00000002ff000988 */ /* 0x000be60008000005 */
.L_x_5:
[----:B------:R-:W5:Y:S01]  /*0430*/  S2UR UR4, SR_CTAID.Z ;  /* 0x00000000000479c3 */ /* 0x000f620000002700 */
[----:B------:R-:W4:Y:S01]  /*0440*/  LDCU UR5, c[0x0][0x370] ;  /* 0x00006e00ff0577ac */ /* 0x000f220008000800 */
[----:B------:R-:W-:Y:S01]  /*0450*/  ISETP.GE.U32.AND P0, PT, R68, 0x20, PT ;  /* 0x000000204400780c */ /* 0x000fe20003f06070 */
[----:B----4-:R-:W-:Y:S01]  /*0460*/  VIADD R4, R4, 0xffffffff ;  /* 0xffffffff04047836 */ /* 0x010fe20000000000 */
[C---:B------:R-:W-:Y:S01]  /*0470*/  ISETP.NE.U32.AND P3, PT, R68.reuse, RZ, PT ;  /* 0x000000ff4400720c */ /* 0x040fe20003f65070 */
[----:B------:R-:W5:Y:S01]  /*0480*/  LDCU UR6, c[0x0][0x374] ;  /* 0x00006e80ff0677ac */ /* 0x000f620008000800 */
[----:B------:R-:W-:Y:S01]  /*0490*/  LEA R11, R68, UR8, 0x2 ;  /* 0x00000008440b7c11 */ /* 0x000fe2000f8e10ff */
[----:B-----5:R-:W-:Y:S01]  /*04a0*/  VIADD R12, R10, 0xffffffff ;  /* 0xffffffff0a0c7836 */ /* 0x020fe20000000000 */
[----:B------:R-:W4:Y:S01]  /*04b0*/  S2UR UR7, SR_CTAID.X ;  /* 0x00000000000779c3 */ /* 0x000f220000002500 */
[----:B------:R-:W5:Y:S01]  /*04c0*/  LDCU.64 UR20, c[0x0][0x3c0] ;  /* 0x00007800ff1477ac */ /* 0x000f620008000a00 */
[----:B--2---:R-:W-:Y:S01]  /*04d0*/  R2UR UR23, R3 ;  /* 0x00000000031772ca */ /* 0x004fe200000e0000 */
[----:B------:R-:W-:Y:S04]  /*04e0*/  BSSY.RECONVERGENT B0, `(.L_x_6) ;  /* 0x0000011000007945 */ /* 0x000fe80003800200 */
[----:B------:R2:W-:Y:S01]  /*04f0*/  @!P0 STS [R11], RZ ;  /* 0x000000ff0b008388 */ /* 0x0005e20000000800 */
[----:B------:R-:W-:-:S03]  /*0500*/  NOP ;  /* 0x0000000000007918 */ /* 0x000fc60000000000 */
[----:B------:R2:W-:Y:S01]  /*0510*/  @!P3 STS [UR8+0x24], R4 ;  /* 0x00002404ff00b988 */ /* 0x0005e20008000808 */
[----:B---3--:R-:W-:-:S03]  /*0520*/  UIMAD UR4, UR4, UR6, UR19 ;  /* 0x00000006040472a4 */ /* 0x008fc6000f8e0213 */
[----:B------:R2:W-:Y:S01]  /*0530*/  @!P3 STS [UR8+0x20], R12 ;  /* 0x0000200cff00b988 */ /* 0x0005e20008000808 */
[----:B----4-:R-:W-:-:S04]  /*0540*/  UIMAD UR4, UR4, UR5, UR7 ;  /* 0x00000005040472a4 */ /* 0x010fc8000f8e0207 */
[----:B------:R-:W-:-:S04]  /*0550*/  UIMAD UR4, UR4, 0x180, URZ ;  /* 0x00000180040478a4 */ /* 0x000fc8000f8e02ff */
[----:B-----5:R-:W-:-:S04]  /*0560*/  UIADD3 UR24, UP0, UPT, UR4, UR20, URZ ;  /* 0x0000001404187290 */ /* 0x020fc8000ff1e0ff */
[----:B------:R-:W-:Y:S01]  /*0570*/  ULEA.HI.X.SX32 UR25, UR4, UR21, 0x1, UP0 ;  /* 0x0000001504197291 */ /* 0x000fe200080f0eff */
[----:B--2---:R-:W-:Y:S11]  /*0580*/  @P3 BRA `(.L_x_7) ;  /* 0x0000000000183947 */ /* 0x004ff60003800000 */
[----:B------:R-:W2:Y:S01]  /*0590*/  LDS R2, [UR8+0x8] ;  /* 0x00000808ff027984 */ /* 0x000ea20008000800 */
[----:B------:R-:W3:Y:S01]  /*05a0*/  LDC.64 R6, c[0x0][0x380] ;  /* 0x0000e000ff067b82 */ /* 0x000ee20000000a00 */
[----:B------:R-:W-:Y:S02]  /*05b0*/  IMAD.MOV.U32 R3, RZ, RZ, 0x70 ;  /* 0x00000070ff037424 */ /* 0x000fe400078e00ff */
[----:B---3--:R3:W-:Y:S03]  /*05c0*/  STS.64 [UR8], R6 ;  /* 0x00000006ff007988 */ /* 0x0087e60008000a08 */
[----:B--2---:R-:W-:-:S05]  /*05d0*/  LOP3.LUT R2, R2, 0x10, R3, 0xd8, !PT ;  /* 0x0000001002027812 */ /* 0x004fca00078ed803 */
[----:B------:R3:W-:Y:S02]  /*05e0*/  STS [UR8+0x8], R2 ;  /* 0x00000802ff007988 */ /* 0x0007e40008000808 */
.L_x_7:
[----:B------:R-:W-:Y:S05]  /*05f0*/  BSYNC.RECONVERGENT B0 ;  /* 0x0000000000007941 */ /* 0x000fea0003800200 */
.L_x_6:
[----:B------:R-:W-:Y:S04]  /*0600*/  BSSY.RECONVERGENT B0, `(.L_x_8) ;  /* 0x000000a000007945 */ /* 0x000fe80003800200 */
[----:B------:R-:W-:Y:S05]  /*0610*/  @P3 BRA `(.L_x_9) ;  /* 0x0000000000203947 */ /* 0x000fea0003800000 */
[----:B---3--:R-:W2:Y:S01]  /*0620*/  LDS R2, [UR8+0x34] ;  /* 0x00003408ff027984 */ /* 0x008ea20008000800 */
[----:B------:R-:W-:Y:S02]  /*0630*/  IMAD.MOV.U32 R3, RZ, RZ, 0x1f000000 ;  /* 0x1f000000ff037424 */ /* 0x000fe400078e00ff */
[----:B------:R-:W-:Y:S01]  /*0640*/  @!P3 IMAD.MOV.U32 R5, RZ, RZ, 0x3f ;  /* 0x0000003fff05b424 */ /* 0x000fe200078e00ff */
[----:B------:R-:W3:Y:S02]  /*0650*/  @!P3 LDS R6, [UR8+0x38] ;  /* 0x00003808ff06b984 */ /* 0x000ee40008000800 */
[----:B--2---:R-:W-:Y:S02]  /*0660*/  LOP3.LUT R2, R2, 0xff000000, R3, 0xb8, !PT ;  /* 0xff00000002027812 */ /* 0x004fe400078eb803 */
[----:B---3--:R-:W-:-:S03]  /*0670*/  @!P3 LOP3.LUT R3, R6, 0xff, R5, 0xb8, !PT ;  /* 0x000000ff0603b812 */ /* 0x008fc600078eb805 */
[----:B------:R2:W-:Y:S04]  /*0680*/  STS [UR8+0x34], R2 ;  /* 0x00003402ff007988 */ /* 0x0005e80008000808 */
[----:B------:R2:W-:Y:S02]  /*0690*/  @!P3 STS [UR8+0x38], R3 ;  /* 0x00003803ff00b988 */ /* 0x0005e40008000808 */
.L_x_9:
[----:B------:R-:W-:Y:S05]  /*06a0*/  BSYNC.RECONVERGENT B0 ;  /* 0x0000000000007941 */ /* 0x000fea0003800200 */
.L_x_8:
[----:B------:R-:W-:Y:S04]  /*06b0*/  BSSY.RECONVERGENT B0, `(.L_x_10) ;  /* 0x000000e000007945 */ /* 0x000fe80003800200 */
[----:B------:R-:W-:Y:S05]  /*06c0*/  @P3 BRA `(.L_x_11) ;  /* 0x0000000000303947 */ /* 0x000fea0003800000 */
[----:B--2---:R-:W2:Y:S01]  /*06d0*/  LDS R3, [UR8+0x34] ;  /* 0x00003408ff037984 */ /* 0x004ea20008000800 */
[----:B------:R-:W4:Y:S03]  /*06e0*/  LDC.64 R8, c[0x0][0x3a8] ;  /* 0x0000ea00ff087b82 */ /* 0x000f260000000a00 */
[----:B---3--:R-:W3:Y:S01]  /*06f0*/  LDS R2, [UR8+0x1c] ;  /* 0x00001c08ff027984 */ /* 0x008ee20008000800 */
[C---:B----4-:R-:W-:Y:S01]  /*0700*/  SHF.L.U64.HI R6, R8.reuse, 0x1, R9 ;  /* 0x0000000108067819 */ /* 0x050fe20000010209 */
[----:B------:R-:W-:-:S03]  /*0710*/  IMAD.SHL.U32 R5, R8, 0x2, RZ ;  /* 0x0000000208057824 */ /* 0x000fc600078e00ff */
[--C-:B------:R-:W-:Y:S02]  /*0720*/  SHF.R.U32.HI R7, RZ, 0x4, R6.reuse ;  /* 0x00000004ff077819 */ /* 0x100fe40000011606 */
[----:B------:R-:W-:-:S05]  /*0730*/  SHF.R.U64 R5, R5, 0x4, R6 ;  /* 0x0000000405057819 */ /* 0x000fca0000001206 */
[----:B------:R4:W-:Y:S01]  /*0740*/  STS [UR8+0xc], R5 ;  /* 0x00000c05ff007988 */ /* 0x0009e20008000808 */
[----:B--2---:R-:W-:Y:S02]  /*0750*/  LOP3.LUT R3, R3, 0x7, RZ, 0xb8, !PT ;  /* 0x0000000703037812 */ /* 0x004fe400078eb8ff */
[----:B---3--:R-:W-:-:S03]  /*0760*/  LOP3.LUT R2, R2, 0xf, R7, 0xb8, !PT ;  /* 0x0000000f02027812 */ /* 0x008fc600078eb807 */
[----:B------:R4:W-:Y:S04]  /*0770*/  STS [UR8+0x34], R3 ;  /* 0x00003403ff007988 */ /* 0x0009e80008000808 */
[----:B------:R4:W-:Y:S02]  /*0780*/  STS [UR8+0x1c], R2 ;  /* 0x00001c02ff007988 */ /* 0x0009e40008000808 */
.L_x_11:
[----:B------:R-:W-:Y:S05]  /*0790*/  BSYNC.RECONVERGENT B0 ;  /* 0x0000000000007941 */ /* 0x000fea0003800200 */
.L_x_10:
[----:B------:R-:W-:Y:S04]  /*07a0*/  BSSY.RECONVERGENT B1, `(.L_x_12) ;  /* 0x000001a000017945 */ /* 0x000fe80003800200 */
[----:B------:R-:W-:Y:S04]  /*07b0*/  BSSY.RELIABLE B0, `(.L_x_13) ;  /* 0x0000015000007945 */ /* 0x000fe80003800100 */
[----:B------:R-:W-:Y:S05]  /*07c0*/  @P3 BRA `(.L_x_14) ;  /* 0x0000000000203947 */ /* 0x000fea0003800000 */
[----:B--234-:R-:W2:Y:S02]  /*07d0*/  LDS R2, [UR8+0x34] ;  /* 0x00003408ff027984 */ /* 0x01cea40008000800 */
[----:B--2---:R-:W-:-:S05]  /*07e0*/  LOP3.LUT R2, R2, 0x38, RZ, 0xb8, !PT ;  /* 0x0000003802027812 */ /* 0x004fca00078eb8ff */
[----:B------:R2:W-:Y:S01]  /*07f0*/  STS [UR8+0x34], R2 ;  /* 0x00003402ff007988 */ /* 0x0005e20008000808 */
[----:B------:R-:W-:Y:S05]  /*0800*/  @P3 BRA `(.L_x_15) ;  /* 0x0000000000203947 */ /* 0x000fea0003800000 */
[----:B--2---:R-:W2:Y:S01]  /*0810*/  LDS R2, [UR8+0x8] ;  /* 0x00000808ff027984 */ /* 0x004ea20008000800 */
[----:B------:R-:W-:-:S05]  /*0820*/  IMAD.MOV.U32 R3, RZ, RZ, 0x780 ;  /* 0x00000780ff037424 */ /* 0x000fca00078e00ff */
[----:B--2---:R-:W-:-:S05]  /*0830*/  LOP3.LUT R2, R2, 0x300, R3, 0xd8, !PT ;  /* 0x0000030002027812 */ /* 0x004fca00078ed803 */
[----:B------:R5:W-:Y:S02]  /*0840*/  STS [UR8+0x8], R2 ;  /* 0x00000802ff007988 */ /* 0x000be40008000808 */
.L_x_14:
[----:B------:R-:W-:Y:S05]  /*0850*/  @P3 BRA `(.L_x_16) ;  /* 0x0000000000283947 */ /* 0x000fea0003800000 */
[----:B--2345:R-:W2:Y:S02]  /*0860*/  LDS R2, [UR8+0x8] ;  /* 0x00000808ff027984 */ /* 0x03cea40008000800 */
[----:B--2---:R-:W-:-:S05]  /*0870*/  LOP3.LUT R2, R2, 0x1800, RZ, 0xb8, !PT ;  /* 0x0000180002027812 */ /* 0x004fca00078eb8ff */
[----:B------:R3:W-:Y:S02]  /*0880*/  STS [UR8+0x8], R2 ;  /* 0x00000802ff007988 */ /* 0x0007e40008000808 */
.L_x_15:
[----:B------:R-:W-:Y:S05]  /*0890*/  @P3 BREAK.RELIABLE B0 ;  /* 0x0000000000003942 */ /* 0x000fea0003800100 */
[----:B------:R-:W-:Y:S05]  /*08a0*/  @P3 BRA `(.L_x_17) ;  /* 0x0000000000243947 */ /* 0x000fea0003800000 */
[----:B------:R-:W4:Y:S01]  /*08b0*/  LDS R3, [UR8+0x8] ;  /* 0x00000808ff037984 */ /* 0x000f220008000800 */
[----:B--23--:R-:W-:-:S05]  /*08c0*/  IMAD.MOV.U32 R2, RZ, RZ, 0x6000 ;  /* 0x00006000ff027424 */ /* 0x00cfca00078e00ff */
[----:B----4-:R-:W-:-:S04]  /*08d0*/  LOP3.LUT R2, R3, 0x4000, R2, 0xd8, !PT ;  /* 0x0000400003027812 */ /* 0x010fc800078ed802 */
[----:B------:R-:W-:-:S05]  /*08e0*/  LOP3.LUT R2, R2, 0x400000, RZ, 0xb8, !PT ;  /* 0x0040000002027812 */ /* 0x000fca00078eb8ff */
[----:B------:R2:W-:Y:S02]  /*08f0*/  STS [UR8+0x8], R2 ;  /* 0x00000802ff007988 */ /* 0x0005e40008000808 */
.L_x_16:
[----:B------:R-:W-:Y:S05]  /*0900*/  BSYNC.RELIABLE B0 ;  /* 0x0000000000007941 */ /* 0x000fea0003800100 */
.L_x_13:
[----:B--2345:R-:W2:Y:S02]  /*0910*/  @!P3 LDS R2, [UR8+0x8] ;  /* 0x00000808ff02b984 */ /* 0x03cea40008000800 */
[----:B--2---:R-:W-:-:S05]  /*0920*/  @!P3 LOP3.LUT R2, R2, 0x8000, RZ, 0xb8, !PT ;  /* 0x000080000202b812 */ /* 0x004fca00078eb8ff */
[----:B------:R4:W-:Y:S02]  /*0930*/  @!P3 STS [UR8+0x8], R2 ;  /* 0x00000802ff00b988 */ /* 0x0009e40008000808 */
.L_x_17:
[----:B------:R-:W-:Y:S05]  /*0940*/  BSYNC.RECONVERGENT B1 ;  /* 0x0000000000017941 */ /* 0x000fea0003800200 */
.L_x_12:
[----:B------:R-:W-:Y:S05]  /*0950*/  WARPSYNC.ALL ;  /* 0x0000000000007948 */ /* 0x000fea0003800000 */
[----:B------:R-:W-:Y:S01]  /*0960*/  NOP ;  /* 0x0000000000007918 */ /* 0x000fe20000000000 */
[----:B------:R-:W-:Y:S05]  /*0970*/  @P0 BRA `(.L_x_18) ;  /* 0x0000000000300947 */ /* 0x000fea0003800000 */
[----:B--234-:R-:W2:Y:S01]  /*0980*/  S2R R2, SR_LANEID ;  /* 0x0000000000027919 */ /* 0x01cea20000000000 */
[----:B------:R-:W-:Y:S05]  /*0990*/  WARPSYNC.ALL ;  /* 0x0000000000007948 */ /* 0x000fea0003800000 */
[----:B------:R-:W-:Y:S01]  /*09a0*/  NOP ;  /* 0x0000000000007918 */ /* 0x000fe20000000000 */
[----:B--2---:R-:W-:-:S05]  /*09b0*/  IMAD.SHL.U32 R5, R2, 0x4, RZ ;  /* 0x0000000402057824 */ /* 0x004fca00078e00ff */
[----:B------:R-:W2:Y:S01]  /*09c0*/  LDS R7, [R5+UR8] ;  /* 0x0000000805077984 */ /* 0x000ea20008000800 */
[----:B------:R-:W-:-:S05]  /*09d0*/  IADD3 R2, P1, PT, R5, UR24, RZ ;  /* 0x0000001805027c10 */ /* 0x000fca000ff3e0ff */
[----:B------:R-:W-:-:S05]  /*09e0*/  IMAD.X R3, RZ, RZ, UR25, P1 ;  /* 0x00000019ff037e24 */ /* 0x000fca00088e06ff */
[----:B--2---:R5:W2:Y:S01]  /*09f0*/  ATOMG.E.EXCH.STRONG.GPU PT, RZ, [R2], R7 ;  /* 0x0000000702ff73a8 */ /* 0x004aa200041ee100 */
[----:B------:R-:W-:-:S04]  /*0a00*/  DEPBAR {5,4,3,2,1,0} ;  /* 0x0000003f0000791a */ /* 0x000fc80000000000 */
[----:B------:R-:W3:Y:S02]  /*0a10*/  CCTL.E.C.LDCU.IV.DEEP [UR24] ;  /* 0x0000000018007540 */ /* 0x000ee40009c08000 */
[----:B---3--:R5:W-:Y:S01]  /*0a20*/  UTMACCTL.IV [UR24] ;  /* 0x00000000180079b9 */ /* 0x008be20008000000 */
[----:B------:R-:W-:Y:S01]  /*0a30*/  NOP ;  /* 0x0000000000007918 */ /* 0x000fe20000000000 */
.L_x_18:
[----:B------:R-:W-:Y:S05]  /*0a40*/  @P0 BRA `(.L_x_19) ;  /* 0x00000000000c0947 */ /* 0x000fea0003800000 */
[----:B------:R0:W-:Y:S01]  /*0a50*/  UTMACMDFLUSH ;  /* 0x00000000000079b7 */ /* 0x0001e20000000000 */
[----:B------:R-:W-:Y:S05]  /*0a60*/  @P0 BRA `(.L_x_19) ;  /* 0x0000000000040947 */ /* 0x000fea0003800000 */
[----:B------:R-:W-:-:S04]  /*0a70*/  DEPBAR.LE SB0, 0x0 ;  /* 0x000080000000791a */ /* 0x000fc80000000000 */
.L_x_19:
[----:B------:R-:W-:Y:S05]  /*0a80*/  WARPSYNC.ALL ;  /* 0x0000000000007948 */ /* 0x000fea0003800000 */
[----:B------:R-:W-:Y:S01]  /*0a90*/  NOP ;  /* 0x0000000000007918 */ /* 0x000fe20000000000 */
[----:B--2---:R-:W-:Y:S06]  /*0aa0*/  BAR.SYNC.DEFER_BLOCKING 0x0 ;  /* 0x0000000000007b1d */ /* 0x004fec0000010000 */
[----:B------:R-:W-:Y:S02]  /*0ab0*/  BSSY.RECONVERGENT B1, `(.L_x_20) ;  /* 0x000000b000017945 */ /* 0x000fe40003800200 */
[----:B------:R-:W-:Y:S06]  /*0ac0*/  BAR.SYNC.DEFER_BLOCKING 0x0 ;  /* 0x0000000000007b1d */ /* 0x000fec0000010000 */
[----:B------:R2:W-:Y:S01]  /*0ad0*/  @!P0 STS [R11], RZ ;  /* 0x000000ff0b008388 */ /* 0x0005e20000000800 */
[----:B------:R-:W-:Y:S01]  /*0ae0*/  NOP ;  /* 0x0000000000007918 */ /* 0x000fe20000000000 */
[----:B------:R-:W-:Y:S05]  /*0af0*/  @P3 BRA `(.L_x_21) ;  /* 0x0000000000183947 */ /* 0x000fea0003800000 */
[----:B---345:R-:W3:Y:S01]  /*0b00*/  LDS R2, [UR8+0x8] ;  /* 0x00000808ff027984 */ /* 0x038ee20008000800 */
[----:B------:R-:W4:Y:S01]  /*0b10*/  LDC.64 R6, c[0x0][0x388] ;  /* 0x0000e200ff067b82 */ /* 0x000f220000000a00 */
[----:B------:R-:W-:Y:S02]  /*0b20*/  IMAD.MOV.U32 R3, RZ, RZ, 0x70 ;  /* 0x00000070ff037424 */ /* 0x000fe400078e00ff */
[----:B----4-:R4:W-:Y:S03]  /*0b30*/  STS.64 [UR8], R6 ;  /* 0x00000006ff007988 */ /* 0x0109e60008000a08 */
[----:B---3--:R-:W-:-:S05]  /*0b40*/  LOP3.LUT R2, R2, 0x10, R3, 0xd8, !PT ;  /* 0x0000001002027812 */ /* 0x008fca00078ed803 */
[----:B------:R4:W-:Y:S02]  /*0b50*/  STS [UR8+0x8], R2 ;  /* 0x00000802ff007988 */ /* 0x0009e40008000808 */
.L_x_21:
[----:B-----5:R-:W-:Y:S05]  /*0b60*/  BSYNC.RECONVERGENT B1 ;  /* 0x0000000000017941 */ /* 0x020fea0003800200 */
.L_x_20:
[----:B------:R-:W-:Y:S04]  /*0b70*/  BSSY.RECONVERGENT B2, `(.L_x_22) ;  /* 0x000000f000027945 */ /* 0x000fe80003800200 */
[----:B------:R-:W-:Y:S04]  /*0b80*/  BSSY.RELIABLE B1, `(.L_x_23) ;  /* 0x000000c000017945 */ /* 0x000fe80003800100 */
[----:B------:R-:W-:Y:S05]  /*0b90*/  @P3 BRA `(.L_x_24) ;  /* 0x0000000000283947 */ /* 0x000fea0003800000 */
[----:B---34-:R-:W3:Y:S01]  /*0ba0*/  LDS R2, [UR8+0x34] ;  /* 0x00003408ff027984 */ /* 0x018ee20008000800 */
[----:B------:R-:W-:Y:S01]  /*0bb0*/  IMAD.MOV.U32 R3, RZ, RZ, 0x1f000000 ;  /* 0x1f000000ff037424 */ /* 0x000fe200078e00ff */
[----:B------:R-:W-:Y:S05]  /*0bc0*/  @P3 BREAK.RELIABLE B1 ;  /* 0x0000000000013942 */ /* 0x000fea0003800100 */
[----:B---3--:R-:W-:-:S05]  /*0bd0*/  LOP3.LUT R2, R2, 0xff000000, R3, 0xb8, !PT ;  /* 0xff00000002027812 */ /* 0x008fca00078eb803 */
[----:B------:R3:W-:Y:S01]  /*0be0*/  STS [UR8+0x34], R2 ;  /* 0x00003402ff007988 */ /* 0x0007e20008000808 */
[----:B------:R-:W-:Y:S05]  /*0bf0*/  @P3 BRA `(.L_x_25) ;  /* 0x0000000000183947 */ /* 0x000fea0003800000 */
[----:B---3--:R-:W3:Y:S01]  /*0c00*/  LDS R2, [UR8+0x38] ;  /* 0x00003808ff027984 */ /* 0x008ee20008000800 */
[----:B------:R-:W-:-:S05]  /*0c10*/  IMAD.MOV.U32 R3, RZ, RZ, 0xff ;  /* 0x000000ffff037424 */ /* 0x000fca00078e00ff */
[----:B---3--:R-:W-:-:S05]  /*0c20*/  LOP3.LUT R2, R2, 0xff, R3, 0xb8, !PT ;  /* 0x000000ff02027812 */ /* 0x008fca00078eb803 */
[----:B------:R5:W-:Y:S02]  /*0c30*/  STS [UR8+0x38], R2 ;  /* 0x00003802ff007988 */ /* 0x000be40008000808 */
.L_x_24:
[----:B------:R-:W-:Y:S05]  /*0c40*/  BSYNC.RELIABLE B1 ;  /* 0x0000000000017941 */ /* 0x000fea0003800100 */
.L_x_23:
[----:B------:R2:W-:Y:S02]  /*0c50*/  @!P3 STS [UR8+0x20], R12 ;  /* 0x0000200cff00b988 */ /* 0x0005e40008000808 */
.L_x_25:
[----:B------:R-:W-:Y:S05]  /*0c60*/  BSYNC.RECONVERGENT B2 ;  /* 0x0000000000027941 */ /* 0x000fea0003800200 */
.L_x_22:
[----:B------:R-:W-:Y:S05]  /*0c70*/  WARPSYNC.ALL ;  /* 0x0000000000007948 */ /* 0x000fea0003800000 */
[----:B------:R-:W-:Y:S01]  /*0c80*/  NOP ;  /* 0x0000000000007918 */ /* 0x000fe20000000000 */
[----:B------:R-:W2:Y:S01]  /*0c90*/  LDC R5, c[0x0][0x39c] ;  /* 0x0000e700ff057b82 */ /* 0x000ea20000000800 */
[----:B------:R-:W-:Y:S01]  /*0ca0*/  BSSY.RECONVERGENT B2, `(.L_x_26) ;  /* 0x0000010000027945 */ /* 0x000fe20003800200 */
[----:B--2---:R-:W-:-:S05]  /*0cb0*/  VIADD R5, R5, 0xffffffff ;  /* 0xffffffff05057836 */ /* 0x004fca0000000000 */
[----:B------:R2:W-:Y:S01]  /*0cc0*/  @!P3 STS [UR8+0x24], R5 ;  /* 0x00002405ff00b988 */ /* 0x0005e20008000808 */
[----:B------:R-:W-:Y:S05]  /*0cd0*/  @P3 BRA `(.L_x_27) ;  /* 0x0000000000303947 */ /* 0x000fea0003800000 */
[----:B------:R-:W2:Y:S01]  /*0ce0*/  LDS R3, [UR8+0x34] ;  /* 0x00003408ff037984 */ /* 0x000ea20008000800 */
[----:B----4-:R-:W4:Y:S03]  /*0cf0*/  LDC.64 R6, c[0x0][0x3b0] ;  /* 0x0000ec00ff067b82 */ /* 0x010f260000000a00 */
[----:B---3-5:R-:W3:Y:S01]  /*0d00*/  LDS R2, [UR8+0x1c] ;  /* 0x00001c08ff027984 */ /* 0x028ee20008000800 */
        /* <DEDUP_REMOVED lines=9> */
.L_x_27:
[----:B------:R-:W-:Y:S05]  /*0da0*/  BSYNC.RECONVERGENT B2 ;  /* 0x0000000000027941 */ /* 0x000fea0003800200 */
.L_x_26:
[----:B------:R-:W-:Y:S04]  /*0db0*/  BSSY.RECONVERGENT B3, `(.L_x_28) ;  /* 0x000001a000037945 */ /* 0x000fe80003800200 */
[----:B------:R-:W-:Y:S04]  /*0dc0*/  BSSY.RELIABLE B2, `(.L_x_29) ;  /* 0x0000015000027945 */ /* 0x000fe80003800100 */
[----:B------:R-:W-:Y:S05]  /*0dd0*/  @P3 BRA `(.L_x_30) ;  /* 0x0000000000203947 */ /* 0x000fea0003800000 */
[----:B---345:R-:W3:Y:S02]  /*0de0*/  LDS R2, [UR8+0x34] ;  /* 0x00003408ff027984 */ /* 0x038ee40008000800 */
[----:B---3--:R-:W-:-:S05]  /*0df0*/  LOP3.LUT R2, R2, 0x38, RZ, 0xb8, !PT ;  /* 0x0000003802027812 */ /* 0x008fca00078eb8ff */
[----:B------:R3:W-:Y:S01]  /*0e00*/  STS [UR8+0x34], R2 ;  /* 0x00003402ff007988 */ /* 0x0007e20008000808 */
[----:B------:R-:W-:Y:S05]  /*0e10*/  @P3 BRA `(.L_x_31) ;  /* 0x0000000000203947 */ /* 0x000fea0003800000 */
[----:B---3--:R-:W3:Y:S01]  /*0e20*/  LDS R2, [UR8+0x8] ;  /* 0x00000808ff027984 */ /* 0x008ee20008000800 */
[----:B------:R-:W-:-:S05]  /*0e30*/  IMAD.MOV.U32 R3, RZ, RZ, 0x780 ;  /* 0x00000780ff037424 */ /* 0x000fca00078e00ff */
[----:B---3--:R-:W-:-:S05]  /*0e40*/  LOP3.LUT R2, R2, 0x300, R3, 0xd8, !PT ;  /* 0x0000030002027812 */ /* 0x008fca00078ed803 */
[----:B------:R3:W-:Y:S02]  /*0e50*/  STS [UR8+0x8], R2 ;  /* 0x00000802ff007988 */ /* 0x0007e40008000808 */
.L_x_30:
[----:B------:R-:W-:Y:S05]  /*0e60*/  @P3 BRA `(.L_x_32) ;  /* 0x0000000000283947 */ /* 0x000fea0003800000 */
[----:B---345:R-:W3:Y:S02]  /*0e70*/  LDS R2, [UR8+0x8] ;  /* 0x00000808ff027984 */ /* 0x038ee40008000800 */
[----:B---3--:R-:W-:-:S05]  /*0e80*/  LOP3.LUT R2, R2, 0x1800, RZ, 0xb8, !PT ;  /* 0x0000180002027812 */ /* 0x008fca00078eb8ff */
[----:B------:R4:W-:Y:S02]  /*0e90*/  STS [UR8+0x8], R2 ;  /* 0x00000802ff007988 */ /* 0x0009e40008000808 */
.L_x_31:
[----:B------:R-:W-:Y:S05]  /*0ea0*/  @P3 BREAK.RELIABLE B2 ;  /* 0x0000000000023942 */ /* 0x000fea0003800100 */
[----:B------:R-:W-:Y:S05]  /*0eb0*/  @P3 BRA `(.L_x_33) ;  /* 0x0000000000243947 */ /* 0x000fea0003800000 */
[----:B---34-:R-:W3:Y:S01]  /*0ec0*/  LDS R2, [UR8+0x8] ;  /* 0x00000808ff027984 */ /* 0x018ee20008000800 */
[----:B------:R-:W-:-:S05]  /*0ed0*/  IMAD.MOV.U32 R3, RZ, RZ, 0x6000 ;  /* 0x00006000ff037424 */ /* 0x000fca00078e00ff */
[----:B---3--:R-:W-:-:S04]  /*0ee0*/  LOP3.LUT R2, R2, 0x4000, R3, 0xd8, !PT ;  /* 0x0000400002027812 */ /* 0x008fc800078ed803 */
[----:B------:R-:W-:-:S05]  /*0ef0*/  LOP3.LUT R2, R2, 0x400000, RZ, 0xb8, !PT ;  /* 0x0040000002027812 */ /* 0x000fca00078eb8ff */
[----:B------:R3:W-:Y:S02]  /*0f00*/  STS [UR8+0x8], R2 ;  /* 0x00000802ff007988 */ /* 0x0007e40008000808 */
.L_x_32:
[----:B------:R-:W-:Y:S05]  /*0f10*/  BSYNC.RELIABLE B2 ;  /* 0x0000000000027941 */ /* 0x000fea0003800100 */
.L_x_29:
[----:B---345:R-:W3:Y:S02]  /*0f20*/  @!P3 LDS R2, [UR8+0x8] ;  /* 0x00000808ff02b984 */ /* 0x038ee40008000800 */
[----:B---3--:R-:W-:-:S05]  /*0f30*/  @!P3 LOP3.LUT R2, R2, 0x8000, RZ, 0xb8, !PT ;  /* 0x000080000202b812 */ /* 0x008fca00078eb8ff */
[----:B------:R5:W-:Y:S02]  /*0f40*/  @!P3 STS [UR8+0x8], R2 ;  /* 0x00000802ff00b988 */ /* 0x000be40008000808 */
.L_x_33:
[----:B------:R-:W-:Y:S05]  /*0f50*/  BSYNC.RECONVERGENT B3 ;  /* 0x0000000000037941 */ /* 0x000fea0003800200 */
.L_x_28:
[----:B------:R-:W-:Y:S05]  /*0f60*/  WARPSYNC.ALL ;  /* 0x0000000000007948 */ /* 0x000fea0003800000 */
[----:B------:R-:W-:Y:S01]  /*0f70*/  NOP ;  /* 0x0000000000007918 */ /* 0x000fe20000000000 */
[----:B------:R-:W-:-:S04]  /*0f80*/  UIADD3 UR5, UPT, UPT, UR4, 0x80, URZ ;  /* 0x0000008004057890 */ /* 0x000fc8000fffe0ff */
[----:B------:R-:W-:-:S04]  /*0f90*/  UIADD3 UR26, UP0, UPT, UR5, UR20, URZ ;  /* 0x00000014051a7290 */ /* 0x000fc8000ff1e0ff */
[----:B------:R-:W-:Y:S01]  /*0fa0*/  ULEA.HI.X.SX32 UR27, UR5, UR21, 0x1, UP0 ;  /* 0x00000015051b7291 */ /* 0x000fe200080f0eff */
[----:B------:R-:W-:Y:S11]  /*0fb0*/  @P0 BRA `(.L_x_34) ;  /* 0x0000000000300947 */ /* 0x000ff60003800000 */
[----:B---345:R-:W3:Y:S01]  /*0fc0*/  S2R R2, SR_LANEID ;  /* 0x0000000000027919 */ /* 0x038ee20000000000 */
[----:B------:R-:W-:Y:S05]  /*0fd0*/  WARPSYNC.ALL ;  /* 0x0000000000007948 */ /* 0x000fea0003800000 */
[----:B------:R-:W-:Y:S01]  /*0fe0*/  NOP ;  /* 0x0000000000007918 */ /* 0x000fe20000000000 */
[----:B---3--:R-:W-:-:S05]  /*0ff0*/  IMAD.SHL.U32 R6, R2, 0x4, RZ ;  /* 0x0000000402067824 */ /* 0x008fca00078e00ff */
[----:B------:R-:W3:Y:S01]  /*1000*/  LDS R7, [R6+UR8] ;  /* 0x0000000806077984 */ /* 0x000ee20008000800 */
[----:B------:R-:W-:-:S05]  /*1010*/  IADD3 R2, P1, PT, R6, UR26, RZ ;  /* 0x0000001a06027c10 */ /* 0x000fca000ff3e0ff */
[----:B------:R-:W-:-:S05]  /*1020*/  IMAD.X R3, RZ, RZ, UR27, P1 ;  /* 0x0000001bff037e24 */ /* 0x000fca00088e06ff */
[----:B---3--:R3:W4:Y:S01]  /*1030*/  ATOMG.E.EXCH.STRONG.GPU PT, RZ, [R2], R7 ;  /* 0x0000000702ff73a8 */ /* 0x00872200041ee100 */
[----:B------:R-:W-:-:S04]  /*1040*/  DEPBAR {5,4,3,2,1,0} ;  /* 0x0000003f0000791a */ /* 0x000fc80000000000 */
[----:B------:R-:W5:Y:S02]  /*1050*/  CCTL.E.C.LDCU.IV.DEEP [UR26] ;  /* 0x000000001a007540 */ /* 0x000f640009c08000 */
[----:B-----5:R3:W-:Y:S01]  /*1060*/  UTMACCTL.IV [UR26] ;  /* 0x000000001a0079b9 */ /* 0x0207e20008000000 */
[----:B------:R-:W-:Y:S01]  /*1070*/  NOP ;  /* 0x0000000000007918 */ /* 0x000fe20000000000 */
.L_x_34:
[----:B------:R-:W-:Y:S05]  /*1080*/  @P0 BRA `(.L_x_35) ;  /* 0x00000000000c0947 */ /* 0x000fea0003800000 */
[----:B------:R0:W-:Y:S01]  /*1090*/  UTMACMDFLUSH ;  /* 0x00000000000079b7 */ /* 0x0001e20000000000 */
[----:B------:R-:W-:Y:S05]  /*10a0*/  @P0 BRA `(.L_x_35) ;  /* 0x0000000000040947 */ /* 0x000fea0003800000 */
[----:B------:R-:W-:-:S04]  /*10b0*/  DEPBAR.LE SB0, 0x0 ;  /* 0x000080000000791a */ /* 0x000fc80000000000 */
.L_x_35:
[----:B------:R-:W-:Y:S05]  /*10c0*/  WARPSYNC.ALL ;  /* 0x0000000000007948 */ /* 0x000fea0003800000 */
[----:B------:R-:W-:Y:S01]  /*10d0*/  NOP ;  /* 0x0000000000007918 */ /* 0x000fe20000000000 */
[----:B----4-:R-:W-:Y:S06]  /*10e0*/  BAR.SYNC.DEFER_BLOCKING 0x0 ;  /* 0x0000000000007b1d */ /* 0x010fec0000010000 */
[----:B------:R-:W-:Y:S02]  /*10f0*/  BSSY.RECONVERGENT B3, `(.L_x_36) ;  /* 0x000000b000037945 */ /* 0x000fe40003800200 */
[----:B------:R-:W-:Y:S06]  /*1100*/  BAR.SYNC.DEFER_BLOCKING 0x0 ;  /* 0x0000000000007b1d */ /* 0x000fec0000010000 */
[----:B------:R4:W-:Y:S01]  /*1110*/  @!P0 STS [R11], RZ ;  /* 0x000000ff0b008388 */ /* 0x0009e20000000800 */
[----:B------:R-:W-:Y:S01]  /*1120*/  NOP ;  /* 0x0000000000007918 */ /* 0x000fe20000000000 */
[----:B------:R-:W-:Y:S05]  /*1130*/  @P3 BRA `(.L_x_37) ;  /* 0x0000000000183947 */ /* 0x000fea0003800000 */
[----:B---3-5:R-:W3:Y:S01]  /*1140*/  LDS R2, [UR8+0x8] ;  /* 0x00000808ff027984 */ /* 0x028ee20008000800 */
[----:B------:R-:W5:Y:S01]  /*1150*/  LDC.64 R6, c[0x0][0x390] ;  /* 0x0000e400ff067b82 */ /* 0x000f620000000a00 */
[----:B------:R-:W-:Y:S02]  /*1160*/  IMAD.MOV.U32 R3, RZ, RZ, 0x70 ;  /* 0x00000070ff037424 */ /* 0x000fe400078e00ff */
[----:B-----5:R5:W-:Y:S03]  /*1170*/  STS.64 [UR8], R6 ;  /* 0x00000006ff007988 */ /* 0x020be60008000a08 */
[----:B---3--:R-:W-:-:S05]  /*1180*/  LOP3.LUT R2, R2, 0x10, R3, 0xd8, !PT ;  /* 0x0000001002027812 */ /* 0x008fca00078ed803 */
[----:B------:R5:W-:Y:S02]  /*1190*/  STS [UR8+0x8], R2 ;  /* 0x00000802ff007988 */ /* 0x000be40008000808 */
.L_x_37:
[----:B---3--:R-:W-:Y:S05]  /*11a0*/  BSYNC.RECONVERGENT B3 ;  /* 0x0000000000037941 */ /* 0x008fea0003800200 */
.L_x_36:
[----:B------:R-:W-:Y:S04]  /*11b0*/  BSSY.RECONVERGENT B4, `(.L_x_38) ;  /* 0x0000011000047945 */ /* 0x000fe80003800200 */
[----:B------:R-:W-:Y:S04]  /*11c0*/  BSSY.RELIABLE B3, `(.L_x_39) ;  /* 0x000000e000037945 */ /* 0x000fe80003800100 */
[----:B------:R-:W-:Y:S05]  /*11d0*/  @P3 BRA `(.L_x_40) ;  /* 0x0000000000243947 */ /* 0x000fea0003800000 */
[----:B-----5:R-:W3:Y:S01]  /*11e0*/  LDS R2, [UR8+0x34] ;  /* 0x00003408ff027984 */ /* 0x020ee20008000800 */
[----:B------:R-:W-:-:S05]  /*11f0*/  IMAD.MOV.U32 R3, RZ, RZ, 0x3f000000 ;  /* 0x3f000000ff037424 */ /* 0x000fca00078e00ff */
[----:B---3--:R-:W-:-:S05]  /*1200*/  LOP3.LUT R2, R2, 0xff000000, R3, 0xb8, !PT ;  /* 0xff00000002027812 */ /* 0x008fca00078eb803 */
[----:B------:R3:W-:Y:S01]  /*1210*/  STS [UR8+0x34], R2 ;  /* 0x00003402ff007988 */ /* 0x0007e20008000808 */
[----:B------:R-:W-:Y:S05]  /*1220*/  @P3 BRA `(.L_x_41) ;  /* 0x00000000001c3947 */ /* 0x000fea0003800000 */
[----:B---3--:R-:W3:Y:S01]  /*1230*/  LDS R2, [UR8+0x38] ;  /* 0x00003808ff027984 */ /* 0x008ee20008000800 */
[----:B------:R-:W-:-:S05]  /*1240*/  IMAD.MOV.U32 R3, RZ, RZ, 0x3f ;  /* 0x0000003fff037424 */ /* 0x000fca00078e00ff */
[----:B---3--:R-:W-:-:S05]  /*1250*/  LOP3.LUT R2, R2, 0xff, R3, 0xb8, !PT ;  /* 0x000000ff02027812 */ /* 0x008fca00078eb803 */
[----:B------:R3:W-:Y:S02]  /*1260*/  STS [UR8+0x38], R2 ;  /* 0x00003802ff007988 */ /* 0x0007e40008000808 */
.L_x_40:
[----:B------:R-:W-:Y:S05]  /*1270*/  @P3 BREAK.RELIABLE B3 ;  /* 0x0000000000033942 */ /* 0x000fea0003800100 */
[----:B------:R-:W-:Y:S05]  /*1280*/  @P3 BRA `(.L_x_42) ;  /* 0x00000000000c3947 */ /* 0x000fea0003800000 */
[----:B------:R2:W-:Y:S02]  /*1290*/  STS [UR8+0x20], R5 ;  /* 0x00002005ff007988 */ /* 0x0005e40008000808 */
.L_x_41:
[----:B------:R-:W-:Y:S05]  /*12a0*/  BSYNC.RELIABLE B3 ;  /* 0x0000000000037941 */ /* 0x000fea0003800100 */
.L_x_39:
[----:B------:R2:W-:Y:S02]  /*12b0*/  @!P3 STS [UR8+0x24], R4 ;  /* 0x00002404ff00b988 */ /* 0x0005e40008000808 */
.L_x_42:
[----:B------:R-:W-:Y:S05]  /*12c0*/  BSYNC.RECONVERGENT B4 ;  /* 0x0000000000047941 */ /* 0x000fea0003800200 */
.L_x_38:
[----:B------:R-:W-:Y:S05]  /*12d0*/  WARPSYNC.ALL ;  /* 0x0000000000007948 */ /* 0x000fea0003800000 */
[----:B------:R-:W-:Y:S01]  /*12e0*/  NOP ;  /* 0x0000000000007918 */ /* 0x000fe20000000000 */
[----:B------:R-:W-:Y:S04]  /*12f0*/  BSSY.RECONVERGENT B4, `(.L_x_43) ;  /* 0x000000e000047945 */ /* 0x000fe80003800200 */
[----:B------:R-:W-:Y:S05]  /*1300*/  @P3 BRA `(.L_x_44) ;  /* 0x0000000000303947 */ /* 0x000fea0003800000 */
[----:B------:R-:W2:Y:S02]  /*1310*/  LDS R3, [UR8+0x34] ;  /* 0x00003408ff037984 */ /* 0x000ea40008000800 */
[----:B--2---:R-:W2:Y:S02]  /*1320*/  LDC.64 R4, c[0x0][0x3b8] ;  /* 0x0000ee00ff047b82 */ /* 0x004ea40000000a00 */
[----:B---3-5:R-:W3:Y:S01]  /*1330*/  LDS R2, [UR8+0x1c] ;  /* 0x00001c08ff027984 */ /* 0x028ee20008000800 */
[C---:B--2---:R-:W-:Y:S01]  /*1340*/  SHF.L.U64.HI R5, R4.reuse, 0x1, R5 ;  /* 0x0000000104057819 */ /* 0x044fe20000010205 */
[----:B------:R-:W-:-:S03]  /*1350*/  IMAD.SHL.U32 R4, R4, 0x2, RZ ;  /* 0x0000000204047824 */ /* 0x000fc600078e00ff */
[--C-:B------:R-:W-:Y:S02]  /*1360*/  SHF.R.U32.HI R7, RZ, 0x4, R5.reuse ;  /* 0x00000004ff077819 */ /* 0x100fe40000011605 */
[----:B------:R-:W-:-:S05]  /*1370*/  SHF.R.U64 R4, R4, 0x4, R5 ;  /* 0x0000000404047819 */ /* 0x000fca0000001205 */
[----:B------:R2:W-:Y:S01]  /*1380*/  STS [UR8+0xc], R4 ;  /* 0x00000c04ff007988 */ /* 0x0005e20008000808 */
[----:B------:R-:W-:Y:S02]  /*1390*/  LOP3.LUT R3, R3, 0x7, RZ, 0xb8, !PT ;  /* 0x0000000703037812 */ /* 0x000fe400078eb8ff */
[----:B---3--:R-:W-:-:S03]  /*13a0*/  LOP3.LUT R2, R2, 0xf, R7, 0xb8, !PT ;  /* 0x0000000f02027812 */ /* 0x008fc600078eb807 */
[----:B------:R2:W-:Y:S04]  /*13b0*/  STS [UR8+0x34], R3 ;  /* 0x00003403ff007988 */ /* 0x0005e80008000808 */
[----:B------:R2:W-:Y:S02]  /*13c0*/  STS [UR8+0x1c], R2 ;  /* 0x00001c02ff007988 */ /* 0x0005e40008000808 */
.L_x_44:
[----:B------:R-:W-:Y:S05]  /*13d0*/  BSYNC.RECONVERGENT B4 ;  /* 0x0000000000047941 */ /* 0x000fea0003800200 */
.L_x_43:
[----:B------:R-:W-:Y:S04]  /*13e0*/  BSSY.RECONVERGENT B5, `(.L_x_45) ;  /* 0x000001a000057945 */ /* 0x000fe80003800200 */
[----:B------:R-:W-:Y:S04]  /*13f0*/  BSSY.RELIABLE B4, `(.L_x_46) ;  /* 0x0000015000047945 */ /* 0x000fe80003800100 */
[----:B------:R-:W-:Y:S05]  /*1400*/  @P3 BRA `(.L_x_47) ;  /* 0x0000000000203947 */ /* 0x000fea0003800000 */
[----:B--23-5:R-:W2:Y:S02]  /*1410*/  LDS R2, [UR8+0x34] ;  /* 0x00003408ff027984 */ /* 0x02cea40008000800 */
[----:B--2---:R-:W-:-:S05]  /*1420*/  LOP3.LUT R2, R2, 0x38, RZ, 0xb8, !PT ;  /* 0x0000003802027812 */ /* 0x004fca00078eb8ff */
[----:B------:R2:W-:Y:S01]  /*1430*/  STS [UR8+0x34], R2 ;  /* 0x00003402ff007988 */ /* 0x0005e20008000808 */
[----:B------:R-:W-:Y:S05]  /*1440*/  @P3 BRA `(.L_x_48) ;  /* 0x0000000000203947 */ /* 0x000fea0003800000 */
[----:B--2---:R-:W2:Y:S01]  /*1450*/  LDS R2, [UR8+0x8] ;  /* 0x00000808ff027984 */ /* 0x004ea20008000800 */
[----:B------:R-:W-:-:S05]  /*1460*/  IMAD.MOV.U32 R3, RZ, RZ, 0x780 ;  /* 0x00000780ff037424 */ /* 0x000fca00078e00ff */
[----:B--2---:R-:W-:-:S05]  /*1470*/  LOP3.LUT R2, R2, 0x300, R3, 0xd8, !PT ;  /* 0x0000030002027812 */ /* 0x004fca00078ed803 */
[----:B------:R2:W-:Y:S02]  /*1480*/  STS [UR8+0x8], R2 ;  /* 0x00000802ff007988 */ /* 0x0005e40008000808 */
.L_x_47:
[----:B------:R-:W-:Y:S05]  /*1490*/  @P3 BRA `(.L_x_49) ;  /* 0x0000000000283947 */ /* 0x000fea0003800000 */
[----:B--23-5:R-:W2:Y:S02]  /*14a0*/  LDS R2, [UR8+0x8] ;  /* 0x00000808ff027984 */ /* 0x02cea40008000800 */
[----:B--2---:R-:W-:-:S05]  /*14b0*/  LOP3.LUT R2, R2, 0x1800, RZ, 0xb8, !PT ;  /* 0x0000180002027812 */ /* 0x004fca00078eb8ff */
[----:B------:R3:W-:Y:S02]  /*14c0*/  STS [UR8+0x8], R2 ;  /* 0x00000802ff007988 */ /* 0x0007e40008000808 */
.L_x_48:
[----:B------:R-:W-:Y:S05]  /*14d0*/  @P3 BREAK.RELIABLE B4 ;  /* 0x0000000000043942 */ /* 0x000fea0003800100 */
[----:B------:R-:W-:Y:S05]  /*14e0*/  @P3 BRA `(.L_x_50) ;  /* 0x0000000000243947 */ /* 0x000fea0003800000 */
[----:B--23--:R-:W2:Y:S01]  /*14f0*/  LDS R2, [UR8+0x8] ;  /* 0x00000808ff027984 */ /* 0x00cea20008000800 */
[----:B------:R-:W-:-:S05]  /*1500*/  IMAD.MOV.U32 R3, RZ, RZ, 0x6000 ;  /* 0x00006000ff037424 */ /* 0x000fca00078e00ff */
[----:B--2---:R-:W-:-:S04]  /*1510*/  LOP3.LUT R2, R2, 0x6000, R3, 0xd8, !PT ;  /* 0x0000600002027812 */ /* 0x004fc800078ed803 */
[----:B------:R-:W-:-:S05]  /*1520*/  LOP3.LUT R2, R2, 0x400000, RZ, 0xb8, !PT ;  /* 0x0040000002027812 */ /* 0x000fca00078eb8ff */
[----:B------:R2:W-:Y:S02]  /*1530*/  STS [UR8+0x8], R2 ;  /* 0x00000802ff007988 */ /* 0x0005e40008000808 */
.L_x_49:
[----:B------:R-:W-:Y:S05]  /*1540*/  BSYNC.RELIABLE B4 ;  /* 0x0000000000047941 */ /* 0x000fea0003800100 */
.L_x_46:
[----:B--23-5:R-:W2:Y:S02]  /*1550*/  @!P3 LDS R2, [UR8+0x8] ;  /* 0x00000808ff02b984 */ /* 0x02cea40008000800 */
[----:B--2---:R-:W-:-:S05]  /*1560*/  @!P3 LOP3.LUT R2, R2, 0x8000, RZ, 0xb8, !PT ;  /* 0x000080000202b812 */ /* 0x004fca00078eb8ff */
[----:B------:R5:W-:Y:S02]  /*1570*/  @!P3 STS [UR8+0x8], R2 ;  /* 0x00000802ff00b988 */ /* 0x000be40008000808 */
.L_x_50:
[----:B------:R-:W-:Y:S05]  /*1580*/  BSYNC.RECONVERGENT B5 ;  /* 0x0000000000057941 */ /* 0x000fea0003800200 */
.L_x_45:
[----:B------:R-:W-:Y:S05]  /*1590*/  WARPSYNC.ALL ;  /* 0x0000000000007948 */ /* 0x000fea0003800000 */
[----:B------:R-:W-:Y:S01]  /*15a0*/  NOP ;  /* 0x0000000000007918 */ /* 0x000fe20000000000 */
[----:B------:R-:W-:-:S04]  /*15b0*/  UIADD3 UR4, UPT, UPT, UR4, 0x100, URZ ;  /* 0x0000010004047890 */ /* 0x000fc8000fffe0ff */
[----:B------:R-:W-:-:S04]  /*15c0*/  UIADD3 UR20, UP0, UPT, UR4, UR20, URZ ;  /* 0x0000001404147290 */ /* 0x000fc8000ff1e0ff */
[----:B------:R-:W-:Y:S01]  /*15d0*/  ULEA.HI.X.SX32 UR21, UR4, UR21, 0x1, UP0 ;  /* 0x0000001504157291 */ /* 0x000fe200080f0eff */
[----:B------:R-:W-:Y:S11]  /*15e0*/  @P0 BRA `(.L_x_51) ;  /* 0x0000000000300947 */ /* 0x000ff60003800000 */
[----:B--23-5:R-:W2:Y:S01]  /*15f0*/  S2R R2, SR_LANEID ;  /* 0x0000000000027919 */ /* 0x02cea20000000000 */
[----:B------:R-:W-:Y:S05]  /*1600*/  WARPSYNC.ALL ;  /* 0x0000000000007948 */ /* 0x000fea0003800000 */
[----:B------:R-:W-:Y:S01]  /*1610*/  NOP ;  /* 0x0000000000007918 */ /* 0x000fe20000000000 */
[----:B--2---:R-:W-:-:S05]  /*1620*/  IMAD.SHL.U32 R4, R2, 0x4, RZ ;  /* 0x0000000402047824 */ /* 0x004fca00078e00ff */
[----:B------:R-:W2:Y:S01]  /*1630*/  LDS R5, [R4+UR8] ;  /* 0x0000000804057984 */ /* 0x000ea20008000800 */
[----:B------:R-:W-:-:S05]  /*1640*/  IADD3 R2, P1, PT, R4, UR20, RZ ;  /* 0x0000001404027c10 */ /* 0x000fca000ff3e0ff */
[----:B------:R-:W-:-:S05]  /*1650*/  IMAD.X R3, RZ, RZ, UR21, P1 ;  /* 0x00000015ff037e24 */ /* 0x000fca00088e06ff */
[----:B--2---:R2:W3:Y:S01]  /*1660*/  ATOMG.E.EXCH.STRONG.GPU PT, RZ, [R2], R5 ;  /* 0x0000000502ff73a8 */ /* 0x0044e200041ee100 */
[----:B------:R-:W-:-:S04]  /*1670*/  DEPBAR {5,4,3,2,1,0} ;  /* 0x0000003f0000791a */ /* 0x000fc80000000000 */
[----:B------:R-:W5:Y:S02]  /*1680*/  CCTL.E.C.LDCU.IV.DEEP [UR20] ;  /* 0x0000000014007540 */ /* 0x000f640009c08000 */
[----:B-----5:R2:W-:Y:S01]  /*1690*/  UTMACCTL.IV [UR20] ;  /* 0x00000000140079b9 */ /* 0x0205e20008000000 */
[----:B------:R-:W-:Y:S01]  /*16a0*/  NOP ;  /* 0x0000000000007918 */ /* 0x000fe20000000000 */
.L_x_51:
[----:B------:R-:W-:Y:S05]  /*16b0*/  @P0 BRA `(.L_x_52) ;  /* 0x00000000000c0947 */ /* 0x000fea0003800000 */
[----:B------:R0:W-:Y:S01]  /*16c0*/  UTMACMDFLUSH ;  /* 0x00000000000079b7 */ /* 0x0001e20000000000 */
[----:B------:R-:W-:Y:S05]  /*16d0*/  @P0 BRA `(.L_x_52) ;  /* 0x0000000000040947 */ /* 0x000fea0003800000 */
[----:B------:R-:W-:-:S04]  /*16e0*/  DEPBAR.LE SB0, 0x0 ;  /* 0x000080000000791a */ /* 0x000fc80000000000 */
.L_x_52:
[----:B------:R-:W-:Y:S05]  /*16f0*/  WARPSYNC.ALL ;  /* 0x0000000000007948 */ /* 0x000fea0003800000 */
[----:B------:R-:W-:Y:S01]  /*1700*/  NOP ;  /* 0x0000000000007918 */ /* 0x000fe20000000000 */
[----:B---3--:R-:W-:Y:S01]  /*1710*/  BAR.SYNC.DEFER_BLOCKING 0x0 ;  /* 0x0000000000007b1d */ /* 0x008fe20000010000 */
[----:B--2--5:R-:W-:Y:S01]  /*1720*/  SHF.R.U32.HI R2, RZ, 0x5, R0 ;  /* 0x00000005ff027819 */ /* 0x024fe20000011600 */
[----:B------:R-:W-:Y:S01]  /*1730*/  UIADD3 UR12, UPT, UPT, UR8, 0xa010, URZ ;  /* 0x0000a010080c7890 */ /* 0x000fe2000fffe0ff */
[----:B------:R-:W-:Y:S01]  /*1740*/  ISETP.GE.AND P0, PT, R10, 0x1, PT ;  /* 0x000000010a00780c */ /* 0x000fe20003f06270 */
[----:B------:R-:W-:Y:S01]  /*1750*/  USHF.L.U32 UR15, UR7, 0x6, URZ ;  /* 0x00000006070f7899 */ /* 0x000fe200080006ff */
[----:B------:R-:W-:Y:S01]  /*1760*/  R2UR UR22, R2 ;  /* 0x00000000021672ca */ /* 0x000fe200000e0000 */
[----:B------:R-:W-:Y:S01]  /*1770*/  VOTEU.ALL UP0, P3 ;  /* 0x0000000000ff7886 */ /* 0x000fe20001800000 */
[----:B------:R-:W-:Y:S01]  /*1780*/  UMOV UR4, 0x1 ;  /* 0x0000000100047882 */ /* 0x000fe20000000000 */
[----:B------:R-:W-:Y:S01]  /*1790*/  VOTEU.ALL UP1, P3 ;  /* 0x0000000000ff7886 */ /* 0x000fe20001820000 */
[----:B------:R-:W-:Y:S01]  /*17a0*/  USHF.L.U32 UR19, UR19, 0x8, URZ ;  /* 0x0000000813137899 */ /* 0x000fe200080006ff */
[----:B------:R-:W-:Y:S01]  /*17b0*/  BSSY.RECONVERGENT B5, `(.L_x_53) ;  /* 0x0000018000057945 */ /* 0x000fe20003800200 */
[----:B------:R-:W-:-:S04]  /*17c0*/  @!UP0 UIADD3 UR10, UPT, UPT, -UR4, 0x100000, URZ ;  /* 0x00100000040a8890 */ /* 0x000fc8000fffe1ff */
[----:B------:R-:W-:Y:S02]  /*17d0*/  @!UP0 USHF.L.U32 UR11, UR10, 0xb, URZ ;  /* 0x0000000b0a0b8899 */ /* 0x000fe400080006ff */
[----:B------:R-:W-:Y:S02]  /*17e0*/  @!UP0 USHF.L.U32 UR10, UR10, 0x1, URZ ;  /* 0x000000010a0a8899 */ /* 0x000fe400080006ff */
[----:B------:R-:W-:-:S04]  /*17f0*/  @!UP0 UIADD3 UR4, UPT, UPT, -UR4, 0x100000, URZ ;  /* 0x0010000004048890 */ /* 0x000fc8000fffe1ff */
[----:B------:R-:W-:Y:S02]  /*1800*/  @!UP0 USHF.L.U32 UR5, UR4, 0xb, URZ ;  /* 0x0000000b04058899 */ /* 0x000fe400080006ff */
[----:B------:R-:W-:Y:S01]  /*1810*/  @!UP0 USHF.L.U32 UR4, UR4, 0x1, URZ ;  /* 0x0000000104048899 */ /* 0x000fe200080006ff */
[----:B------:R-:W-:Y:S01]  /*1820*/  VOTEU.ALL UP0, P3 ;  /* 0x0000000000ff7886 */ /* 0x000fe20001800000 */
[----:B------:R-:W2:Y:S04]  /*1830*/  FENCE.VIEW.ASYNC.S ;  /* 0x00000000000073c6 */ /* 0x000ea80000000000 */
[----:B--2---:R2:W3:Y:S06]  /*1840*/  @!UP0 SYNCS.EXCH.64 URZ, [UR8+0xa000], UR10 ;  /* 0x00a0000a08ff85b2 */ /* 0x0044ec0008000100 */
[----:B------:R2:W3:Y:S02]  /*1850*/  @!UP1 SYNCS.EXCH.64 URZ, [UR8+0xa010], UR4 ;  /* 0x00a0100408ff95b2 */ /* 0x0004e40008000100 */
[----:B---3--:R-:W-:Y:S06]  /*1860*/  BAR.SYNC.DEFER_BLOCKING 0x0 ;  /* 0x0000000000007b1d */ /* 0x008fec0000010000 */
[----:B------:R-:W-:Y:S05]  /*1870*/  @P3 BRA `(.L_x_54) ;  /* 0x00000000002c3947 */ /* 0x000fea0003800000 */
[----:B--2---:R-:W-:Y:S02]  /*1880*/  UMOV UR4, 0x1 ;  /* 0x0000000100047882 */ /* 0x004fe40000000000 */
[----:B------:R-:W-:-:S04]  /*1890*/  UIADD3 UR10, UPT, UPT, -UR4, 0x100000, URZ ;  /* 0x00100000040a7890 */ /* 0x000fc8000fffe1ff */
[----:B------:R-:W-:Y:S02]  /*18a0*/  USHF.L.U32 UR11, UR10, 0xb, URZ ;  /* 0x0000000b0a0b7899 */ /* 0x000fe400080006ff */
[----:B------:R-:W-:Y:S02]  /*18b0*/  USHF.L.U32 UR10, UR10, 0x1, URZ ;  /* 0x000000010a0a7899 */ /* 0x000fe400080006ff */
[----:B------:R-:W-:-:S04]  /*18c0*/  UIADD3 UR4, UPT, UPT, -UR4, 0x100000, URZ ;  /* 0x0010000004047890 */ /* 0x000fc8000fffe1ff */
[----:B------:R-:W-:Y:S02]  /*18d0*/  USHF.L.U32 UR5, UR4, 0xb, URZ ;  /* 0x0000000b04057899 */ /* 0x000fe400080006ff */
[----:B------:R-:W-:Y:S01]  /*18e0*/  USHF.L.U32 UR4, UR4, 0x1, URZ ;  /* 0x0000000104047899 */ /* 0x000fe200080006ff */
[----:B------:R-:W2:Y:S03]  /*18f0*/  FENCE.VIEW.ASYNC.S ;  /* 0x00000000000073c6 */ /* 0x000ea60000000000 */
[----:B--2---:R3:W5:Y:S08]  /*1900*/  SYNCS.EXCH.64 URZ, [UR8+0xa008], UR10 ;  /* 0x00a0080a08ff75b2 */ /* 0x0047700008000100 */
[----:B------:R3:W2:Y:S02]  /*1910*/  SYNCS.EXCH.64 URZ, [UR8+0xa018], UR4 ;  /* 0x00a0180408ff75b2 */ /* 0x0006a40008000100 */
[----:B---3--:R-:W-:Y:S01]  /*1920*/  NOP ;  /* 0x0000000000007918 */ /* 0x008fe20000000000 */
.L_x_54:
[----:B--2---:R-:W-:Y:S05]  /*1930*/  BSYNC.RECONVERGENT B5 ;  /* 0x0000000000057941 */ /* 0x004fea0003800200 */
.L_x_53:
[----:B------:R-:W-:Y:S05]  /*1940*/  @!P0 BRA `(.L_x_55) ;  /* 0x0000000800188947 */ /* 0x000fea0003800000 */
[----:B-----5:R-:W-:Y:S01]  /*1950*/  BAR.SYNC.DEFER_BLOCKING 0x0 ;  /* 0x0000000000007b1d */ /* 0x020fe20000010000 */
[----:B------:R-:W-:Y:S01]  /*1960*/  ELECT P1, URZ, PT ;  /* 0x0000000000ff782f */ /* 0x000fe20003820000 */
[----:B------:R-:W-:Y:S01]  /*1970*/  @!P3 IMAD.MOV.U32 R2, RZ, RZ, 0x5000 ;  /* 0x00005000ff02b424 */ /* 0x000fe200078e00ff */
[----:B------:R-:W-:Y:S02]  /*1980*/  UIADD3 UR4, UPT, UPT, UR8, 0x8000, URZ ;  /* 0x0000800008047890 */ /* 0x000fe4000fffe0ff */
[----:B------:R-:W-:Y:S01]  /*1990*/  ISETP.LT.U32.AND P1, PT, R68, 0x20, P1 ;  /* 0x000000204400780c */ /* 0x000fe20000f21070 */
[----:B------:R-:W-:Y:S01]  /*19a0*/  UMOV UR7, UR15 ;  /* 0x0000000f00077c82 */ /* 0x000fe20008000000 */
[----:B------:R-:W-:Y:S01]  /*19b0*/  ELECT P0, URZ, PT ;  /* 0x0000000000ff782f */ /* 0x000fe20003800000 */
[----:B------:R-:W-:-:S03]  /*19c0*/  UMOV UR11, UR19 ;  /* 0x00000013000b7c82 */ /* 0x000fc60008000000 */
[----:B------:R-:W-:-:S07]  /*19d0*/  ISETP.LT.U32.AND P0, PT, R68, 0x20, P0 ;  /* 0x000000204400780c */ /* 0x000fce0000701070 */
[----:B------:R-:W-:Y:S01]  /*19e0*/  VOTEU.ANY UP0, P1 ;  /* 0x0000000000ff7886 */ /* 0x000fe20000800100 */
[----:B------:R-:W-:-:S04]  /*19f0*/  VOTEU.ANY UP2, P1 ;  /* 0x0000000000ff7886 */ /* 0x000fc80000840100 */
[----:B------:R-:W-:Y:S02]  /*1a00*/  @UP0 UIADD3 UR5, UPT, UPT, UR8, 0xa000, URZ ;  /* 0x0000a00008050890 */ /* 0x000fe4000fffe0ff */
[----:B------:R2:W-:Y:S01]  /*1a10*/  @!P3 SYNCS.ARRIVE.TRANS64 RZ, [UR8+0xa000], R2 ;  /* 0x00a00002ffffb9a7 */ /* 0x0005e20008000008 */
[----:B------:R-:W-:Y:S01]  /*1a20*/  @UP0 UMOV UR6, URZ ;  /* 0x000000ff00060c82 */ /* 0x000fe20008000000 */
[----:B------:R-:W-:Y:S01]  /*1a30*/  BAR.SYNC.DEFER_BLOCKING 0x0 ;  /* 0x0000000000007b1d */ /* 0x000fe20000010000 */
[----:B------:R-:W-:-:S05]  /*1a40*/  UISETP.NE.U32.AND UP0, UPT, UR22, URZ, UPT ;  /* 0x000000ff1600728c */ /* 0x000fca000bf05070 */
[----:B------:R-:W-:Y:S01]  /*1a50*/  VOTEU.ANY UP1, P0 ;  /* 0x0000000000ff7886 */ /* 0x000fe20000020100 */
[----:B------:R-:W-:-:S04]  /*1a60*/  VOTEU.ANY UP3, P0 ;  /* 0x0000000000ff7886 */ /* 0x000fc80000060100 */
[----:B------:R-:W-:Y:S01]  /*1a70*/  @UP1 UIADD3 UR9, UPT, UPT, UR8, 0xa000, URZ ;  /* 0x0000a00008091890 */ /* 0x000fe2000fffe0ff */
[----:B------:R-:W-:Y:S01]  /*1a80*/  @UP1 UMOV UR10, URZ ;  /* 0x000000ff000a1c82 */ /* 0x000fe20008000000 */
[----:B------:R2:W-:Y:S01]  /*1a90*/  @UP2 UTMALDG.2D [UR4], [UR24] ;  /* 0x00000004180025b4 */ /* 0x0005e20008008000 */
[----:B------:R3:W-:Y:S06]  /*1aa0*/  MEMBAR.ALL.CTA ;  /* 0x0000000000007992 */ /* 0x0007ec0000008000 */
[----:B---3--:R-:W3:Y:S02]  /*1ab0*/  FENCE.VIEW.ASYNC.S ;  /* 0x00000000000073c6 */ /* 0x008ee40000000000 */
[----:B---3--:R-:W-:Y:S06]  /*1ac0*/  BAR.SYNC.DEFER_BLOCKING 0x0 ;  /* 0x0000000000007b1d */ /* 0x008fec0000010000 */
[----:B------:R2:W-:Y:S02]  /*1ad0*/  @UP3 UTMALDG.2D [UR8], [UR26] ;  /* 0x000000081a0035b4 */ /* 0x0005e40008008000 */
[----:B------:R-:W-:Y:S06]  /*1ae0*/  BAR.SYNC.DEFER_BLOCKING 0x0 ;  /* 0x0000000000007b1d */ /* 0x000fec0000010000 */
[----:B------:R-:W3:Y:S02]  /*1af0*/  SYNCS.PHASECHK.TRANS64.TRYWAIT P0, [UR8+0xa000], RZ ;  /* 0x00a000ffff0075a7 */ /* 0x000ee40008001108 */
[----:B--23--:R-:W-:Y:S05]  /*1b00*/  @!P0 BRA `(.L_x_56) ;  /* 0x0000000c00c08947 */ /* 0x00cfea0003800000 */
.L_x_70:
[----:B------:R-:W-:Y:S05]  /*1b10*/  BRA.U UP0, `(.L_x_57) ;  /* 0x00000001004c7547 */ /* 0x000fea000b800000 */
[----:B------:R-:W-:Y:S02]  /*1b20*/  USHF.R.U32.HI UR4, URZ, 0x4, UR4 ;  /* 0x00000004ff047899 */ /* 0x000fe40008011604 */
[----:B------:R-:W-:Y:S02]  /*1b30*/  USHF.R.U32.HI UR6, URZ, 0x4, UR8 ;  /* 0x00000004ff067899 */ /* 0x000fe40008011608 */
[----:B------:R-:W-:Y:S02]  /*1b40*/  USGXT.U32 UR4, UR4, 0xe ;  /* 0x0000000e0404789a */ /* 0x000fe40008000000 */
[----:B------:R-:W-:Y:S01]  /*1b50*/  USGXT.U32 UR6, UR6, 0xe ;  /* 0x0000000e0606789a */ /* 0x000fe20008000000 */
[----:B------:R-:W-:Y:S01]  /*1b60*/  UMOV UR10, 0xfffffffe ;  /* 0xfffffffe000a7882 */ /* 0x000fe20000000000 */
[----:B------:R-:W-:Y:S01]  /*1b70*/  UMOV UR11, 0x7fffbfdf ;  /* 0x7fffbfdf000b7882 */ /* 0x000fe20000000000 */
[----:B------:R-:W-:Y:S01]  /*1b80*/  UMOV UR5, URZ ;  /* 0x000000ff00057c82 */ /* 0x000fe20008000000 */
[----:B------:R-:W-:Y:S01]  /*1b90*/  UMOV UR7, URZ ;  /* 0x000000ff00077c82 */ /* 0x000fe20008000000 */
[----:B------:R-:W-:-:S02]  /*1ba0*/  UIADD3.64 UR16, UPT, UPT, UR4, -UR10, URZ ;  /* 0x8000000a04107297 */ /* 0x000fc4000fffe0ff */
[----:B------:R-:W-:Y:S01]  /*1bb0*/  UIADD3.64 UR10, UPT, UPT, UR6, -UR10, URZ ;  /* 0x8000000a060a7297 */ /* 0x000fe2000fffe0ff */
[----:B------:R-:W-:Y:S01]  /*1bc0*/  UMOV UR28, 0x0 ;  /* 0x00000000001c7882 */ /* 0x000fe20000000000 */
[----:B------:R-:W-:Y:S01]  /*1bd0*/  UMOV UR29, 0x4400010 ;  /* 0x04400010001d7882 */ /* 0x000fe20000000000 */
[----:B------:R-:W-:Y:S01]  /*1be0*/  UMOV UR5, 0x80004020 ;  /* 0x8000402000057882 */ /* 0x000fe20000000000 */
[----:B------:R-:W-:Y:S01]  /*1bf0*/  UMOV UR7, 0x80004020 ;  /* 0x8000402000077882 */ /* 0x000fe20000000000 */
[----:B------:R-:W-:Y:S01]  /*1c00*/  UMOV UR30, 0x0 ;  /* 0x00000000001e7882 */ /* 0x000fe20000000000 */
[----:B------:R-:W-:Y:S01]  /*1c10*/  UMOV UR31, 0x4400010 ;  /* 0x04400010001f7882 */ /* 0x000fe20000000000 */
[----:B------:R2:W-:Y:S02]  /*1c20*/  UTCHMMA gdesc[UR4], gdesc[UR6], tmem[UR23], tmem[UR28], idesc[UR29], !UPT ;  /* 0x00ff1c06040075ea */ /* 0x0005e4000f800017 */
[----:B------:R2:W-:Y:S01]  /*1c30*/  UTCHMMA gdesc[UR16], gdesc[UR10], tmem[UR23], tmem[UR30], idesc[UR31], UPT ;  /* 0x00ff1e0a100075ea */ /* 0x0005e2000b800017 */
[----:B------:R-:W-:-:S02]  /*1c40*/  NOP ;  /* 0x0000000000007918 */ /* 0x000fc40000000000 */
.L_x_57:
[----:B------:R-:W-:Y:S01]  /*1c50*/  ELECT P0, URZ, PT ;  /* 0x0000000000ff782f */ /* 0x000fe20003800000 */
[----:B--2---:R-:W-:Y:S01]  /*1c60*/  UMOV UR4, UR12 ;  /* 0x0000000c00047c82 */ /* 0x004fe20008000000 */
[----:B------:R-:W-:Y:S02]  /*1c70*/  UMOV UR5, URZ ;  /* 0x000000ff00057c82 */ /* 0x000fe40008000000 */
[----:B------:R-:W-:-:S13]  /*1c80*/  ISETP.LT.U32.AND P0, PT, R68, 0x20, P0 ;  /* 0x000000204400780c */ /* 0x000fda0000701070 */
[----:B------:R-:W-:Y:S01]  /*1c90*/  VOTEU.ANY UP0, P0 ;  /* 0x0000000000ff7886 */ /* 0x000fe20000000100 */
[----:B------:R-:W-:Y:S01]  /*1ca0*/  VOTEU.ANY UP1, P0 ;  /* 0x0000000000ff7886 */ /* 0x000fe20000020100 */
[----:B------:R-:W-:-:S03]  /*1cb0*/  ISETP.GE.U32.AND P0, PT, R10, 0x21, PT ;  /* 0x000000210a00780c */ /* 0x000fc60003f06070 */
[----:B------:R-:W-:Y:S02]  /*1cc0*/  @UP0 UMOV UR4, UR4 ;  /* 0x0000000400040c82 */ /* 0x000fe40008000000 */
[----:B------:R2:W-:Y:S01]  /*1cd0*/  @UP1 UTCBAR [UR4], URZ ;  /* 0x000000ff040013e9 */ /* 0x0005e200080000ff */
[----:B------:R-:W-:Y:S06]  /*1ce0*/  BAR.SYNC.DEFER_BLOCKING 0x0 ;  /* 0x0000000000007b1d */ /* 0x000fec0000010000 */
[----:B------:R-:W3:Y:S02]  /*1cf0*/  SYNCS.PHASECHK.TRANS64.TRYWAIT P1, [UR8+0xa010], RZ ;  /* 0x00a010ffff0075a7 */ /* 0x000ee40008021108 */
[----:B--23--:R-:W-:Y:S05]  /*1d00*/  @!P1 BRA `(.L_x_58) ;  /* 0x0000000c004c9947 */ /* 0x00cfea0003800000 */
.L_x_71:
[----:B------:R-:W-:Y:S01]  /*1d10*/  UMOV UR4, URZ ;  /* 0x000000ff00047c82 */ /* 0x000fe20008000000 */
[----:B------:R-:W-:Y:S05]  /*1d20*/  @!P0 BRA `(.L_x_55) ;  /* 0x0000000400208947 */ /* 0x000fea0003800000 */
[----:B------:R-:W2:Y:S01]  /*1d30*/  LDCU UR29, c[0x0][0x3a0] ;  /* 0x00007400ff1d77ac */ /* 0x000ea20008000800 */
[----:B------:R-:W-:Y:S01]  /*1d40*/  UMOV UR9, 0x1 ;  /* 0x0000000100097882 */ /* 0x000fe20000000000 */
[----:B------:R-:W-:-:S05]  /*1d50*/  UMOV UR14, 0x20 ;  /* 0x00000020000e7882 */ /* 0x000fca0000000000 */
.L_x_62:
[----:B------:R-:W-:Y:S01]  /*1d60*/  BAR.SYNC.DEFER_BLOCKING 0x0 ;  /* 0x0000000000007b1d */ /* 0x000fe20000010000 */
[----:B------:R-:W-:Y:S01]  /*1d70*/  ULEA UR28, UR9, UR8, 0x3 ;  /* 0x00000008091c7291 */ /* 0x000fe2000f8e18ff */
[----:B------:R-:W-:Y:S01]  /*1d80*/  @!P3 IMAD.MOV.U32 R2, RZ, RZ, 0x5000 ;  /* 0x00005000ff02b424 */ /* 0x000fe200078e00ff */
[----:B------:R-:W-:Y:S01]  /*1d90*/  ELECT P1, URZ, PT ;  /* 0x0000000000ff782f */ /* 0x000fe20003820000 */
[----:B------:R-:W-:-:S03]  /*1da0*/  ULEA UR12, UR9, UR8, 0xc ;  /* 0x00000008090c7291 */ /* 0x000fc6000f8e60ff */
[----:B------:R-:W-:Y:S02]  /*1db0*/  ISETP.LT.U32.AND P1, PT, R68, 0x20, P1 ;  /* 0x000000204400780c */ /* 0x000fe40000f21070 */
[----:B------:R-:W-:Y:S01]  /*1dc0*/  ELECT P0, URZ, PT ;  /* 0x0000000000ff782f */ /* 0x000fe20003800000 */
[----:B------:R-:W-:-:S03]  /*1dd0*/  UIADD3 UR12, UPT, UPT, UR12, 0x8000, URZ ;  /* 0x000080000c0c7890 */ /* 0x000fc6000fffe0ff */
[----:B------:R-:W-:Y:S01]  /*1de0*/  ISETP.LT.U32.AND P0, PT, R68, 0x20, P0 ;  /* 0x000000204400780c */ /* 0x000fe20000701070 */
[----:B------:R-:W-:Y:S01]  /*1df0*/  ULEA UR16, UR9, UR8, 0xe ;  /* 0x0000000809107291 */ /* 0x000fe2000f8e70ff */
[----:B------:R-:W-:Y:S01]  /*1e00*/  UMOV UR18, UR14 ;  /* 0x0000000e00127c82 */ /* 0x000fe20008000000 */
[----:B------:R-:W-:-:S04]  /*1e10*/  USHF.L.U32 UR5, UR4, 0x1f, URZ ;  /* 0x0000001f04057899 */ /* 0x000fc800080006ff */
[----:B------:R-:W-:Y:S01]  /*1e20*/  VOTEU.ANY UP0, P1 ;  /* 0x0000000000ff7886 */ /* 0x000fe20000800100 */
[----:B------:R3:W-:Y:S04]  /*1e30*/  @!P3 SYNCS.ARRIVE.TRANS64 RZ, [UR28+0xa000], R2 ;  /* 0x00a00002ffffb9a7 */ /* 0x0007e8000800001c */
[----:B------:R-:W-:Y:S01]  /*1e40*/  @UP0 UIADD3 UR13, UPT, UPT, UR28, 0xa000, URZ ;  /* 0x0000a0001c0d0890 */ /* 0x000fe2000fffe0ff */
[----:B------:R-:W-:Y:S01]  /*1e50*/  VOTEU.ANY UP0, P1 ;  /* 0x0000000000ff7886 */ /* 0x000fe20000800100 */
[----:B------:R-:W-:Y:S01]  /*1e60*/  BAR.SYNC.DEFER_BLOCKING 0x0 ;  /* 0x0000000000007b1d */ /* 0x000fe20000010000 */
[----:B---3--:R-:W-:-:S05]  /*1e70*/  IMAD.U32 R2, RZ, RZ, UR5 ;  /* 0x00000005ff027e24 */ /* 0x008fca000f8e00ff */
[----:B------:R-:W-:-:S05]  /*1e80*/  VOTEU.ANY UP1, P0 ;  /* 0x0000000000ff7886 */ /* 0x000fca0000020100 */
[----:B------:R-:W-:Y:S01]  /*1e90*/  @UP1 UIADD3 UR17, UPT, UPT, UR28, 0xa000, URZ ;  /* 0x0000a0001c111890 */ /* 0x000fe2000fffe0ff */
[----:B------:R-:W-:Y:S01]  /*1ea0*/  VOTEU.ANY UP1, P0 ;  /* 0x0000000000ff7886 */ /* 0x000fe20000020100 */
[----:B------:R3:W-:Y:S01]  /*1eb0*/  @UP0 UTMALDG.2D [UR12], [UR24] ;  /* 0x0000000c180005b4 */ /* 0x0007e20008008000 */
[----:B------:R-:W-:Y:S01]  /*1ec0*/  UISETP.NE.U32.AND UP0, UPT, UR22, URZ, UPT ;  /* 0x000000ff1600728c */ /* 0x000fe2000bf05070 */
[----:B------:R5:W-:Y:S06]  /*1ed0*/  MEMBAR.ALL.CTA ;  /* 0x0000000000007992 */ /* 0x000bec0000008000 */
[----:B-----5:R-:W5:Y:S02]  /*1ee0*/  FENCE.VIEW.ASYNC.S ;  /* 0x00000000000073c6 */ /* 0x020f640000000000 */
[----:B-----5:R-:W-:Y:S06]  /*1ef0*/  BAR.SYNC.DEFER_BLOCKING 0x0 ;  /* 0x0000000000007b1d */ /* 0x020fec0000010000 */
[----:B------:R3:W-:Y:S02]  /*1f00*/  @UP1 UTMALDG.2D [UR16], [UR26] ;  /* 0x000000101a0015b4 */ /* 0x0007e40008008000 */
[----:B------:R-:W-:Y:S06]  /*1f10*/  BAR.SYNC.DEFER_BLOCKING 0x0 ;  /* 0x0000000000007b1d */ /* 0x000fec0000010000 */
[----:B------:R-:W5:Y:S02]  /*1f20*/  SYNCS.PHASECHK.TRANS64.TRYWAIT P0, [UR28+0xa000], R2 ;  /* 0x00a00002ff0075a7 */ /* 0x000f64000800111c */
[----:B---3-5:R-:W-:Y:S05]  /*1f30*/  @!P0 BRA `(.L_x_59) ;  /* 0x0000000800cc8947 */ /* 0x028fea0003800000 */
.L_x_72:
[----:B------:R-:W-:Y:S05]  /*1f40*/  BRA.U UP0, `(.L_x_60) ;  /* 0x00000001004c7547 */ /* 0x000fea000b800000 */
[----:B------:R-:W-:Y:S02]  /*1f50*/  USHF.R.U32.HI UR10, URZ, 0x4, UR12 ;  /* 0x00000004ff0a7899 */ /* 0x000fe4000801160c */
[----:B------:R-:W-:Y:S02]  /*1f60*/  USHF.R.U32.HI UR12, URZ, 0x4, UR16 ;  /* 0x00000004ff0c7899 */ /* 0x000fe40008011610 */
[----:B------:R-:W-:Y:S02]  /*1f70*/  USGXT.U32 UR10, UR10, 0xe ;  /* 0x0000000e0a0a789a */ /* 0x000fe40008000000 */
[----:B------:R-:W-:Y:S02]  /*1f80*/  USGXT.U32 UR12, UR12, 0xe ;  /* 0x0000000e0c0c789a */ /* 0x000fe40008000000 */
[----:B------:R-:W-:Y:S02]  /*1f90*/  UIADD3 UR16, UP0, UPT, UR10, 0x2, URZ ;  /* 0x000000020a107890 */ /* 0x000fe4000ff1e0ff */
[----:B------:R-:W-:Y:S01]  /*1fa0*/  UIADD3 UR30, UP1, UPT, UR12, 0x2, URZ ;  /* 0x000000020c1e7890 */ /* 0x000fe2000ff3e0ff */
[----:B------:R-:W-:Y:S01]  /*1fb0*/  UMOV UR5, URZ ;  /* 0x000000ff00057c82 */ /* 0x000fe20008000000 */
[----:B------:R-:W-:Y:S01]  /*1fc0*/  UMOV UR6, URZ ;  /* 0x000000ff00067c82 */ /* 0x000fe20008000000 */
[----:B------:R-:W-:-:S02]  /*1fd0*/  UIADD3.X UR17, UPT, UPT, UR5, -0x7fffbfe0, URZ, UP0, !UPT ;  /* 0x8000402005117890 */ /* 0x000fc400087fe4ff */
[----:B------:R-:W-:Y:S01]  /*1fe0*/  UIADD3.X UR31, UPT, UPT, UR6, -0x7fffbfe0, URZ, UP1, !UPT ;  /* 0x80004020061f7890 */ /* 0x000fe20008ffe4ff */
[----:B------:R-:W-:Y:S01]  /*1ff0*/  UMOV UR32, 0x0 ;  /* 0x0000000000207882 */ /* 0x000fe20000000000 */
[----:B------:R-:W-:Y:S01]  /*2000*/  UMOV UR33, 0x4400010 ;  /* 0x0440001000217882 */ /* 0x000fe20000000000 */
[----:B------:R-:W-:Y:S01]  /*2010*/  UMOV UR11, 0x80004020 ;  /* 0x80004020000b7882 */ /* 0x000fe20000000000 */
[----:B------:R-:W-:Y:S01]  /*2020*/  UMOV UR13, 0x80004020 ;  /* 0x80004020000d7882 */ /* 0x000fe20000000000 */
[----:B------:R-:W-:Y:S01]  /*2030*/  UMOV UR6, 0x0 ;  /* 0x0000000000067882 */ /* 0x000fe20000000000 */
[----:B------:R-:W-:Y:S01]  /*2040*/  UMOV UR7, 0x4400010 ;  /* 0x0440001000077882 */ /* 0x000fe20000000000 */
[----:B------:R3:W-:Y:S02]  /*2050*/  UTCHMMA gdesc[UR10], gdesc[UR12], tmem[UR23], tmem[UR32], idesc[UR33], UPT ;  /* 0x00ff200c0a0075ea */ /* 0x0007e4000b800017 */
[----:B------:R3:W-:Y:S01]  /*2060*/  UTCHMMA gdesc[UR16], gdesc[UR30], tmem[UR23], tmem[UR6], idesc[UR7], UPT ;  /* 0x00ff061e100075ea */ /* 0x0007e2000b800017 */
[----:B------:R-:W-:-:S02]  /*2070*/  NOP ;  /* 0x0000000000007918 */ /* 0x000fc40000000000 */
.L_x_60:
[----:B------:R-:W-:Y:S01]  /*2080*/  ELECT P0, URZ, PT ;  /* 0x0000000000ff782f */ /* 0x000fe20003800000 */
[----:B---3--:R-:W-:-:S03]  /*2090*/  UIADD3 UR6, UPT, UPT, UR28, 0xa010, URZ ;  /* 0x0000a0101c067890 */ /* 0x008fc6000fffe0ff */
[----:B------:R-:W-:Y:S01]  /*20a0*/  ISETP.LT.U32.AND P0, PT, R68, 0x20, P0 ;  /* 0x000000204400780c */ /* 0x000fe20000701070 */
[----:B------:R-:W-:-:S12]  /*20b0*/  UMOV UR7, URZ ;  /* 0x000000ff00077c82 */ /* 0x000fd80008000000 */
[----:B------:R-:W-:Y:S01]  /*20c0*/  VOTEU.ANY UP0, P0 ;  /* 0x0000000000ff7886 */ /* 0x000fe20000000100 */
[----:B------:R-:W-:-:S04]  /*20d0*/  VOTEU.ANY UP1, P0 ;  /* 0x0000000000ff7886 */ /* 0x000fc80000020100 */
[----:B------:R-:W-:Y:S02]  /*20e0*/  @UP0 UMOV UR6, UR6 ;  /* 0x0000000600060c82 */ /* 0x000fe40008000000 */
[----:B------:R3:W-:Y:S01]  /*20f0*/  @UP1 UTCBAR [UR6], URZ ;  /* 0x000000ff060013e9 */ /* 0x0007e200080000ff */
[----:B------:R-:W-:Y:S06]  /*2100*/  BAR.SYNC.DEFER_BLOCKING 0x0 ;  /* 0x0000000000007b1d */ /* 0x000fec0000010000 */
[----:B------:R-:W5:Y:S02]  /*2110*/  SYNCS.PHASECHK.TRANS64.TRYWAIT P0, [UR28+0xa010], R2 ;  /* 0x00a01002ff0075a7 */ /* 0x000f64000800111c */
[----:B---3-5:R-:W-:Y:S05]  /*2120*/  @!P0 BRA `(.L_x_61) ;  /* 0x00000008005c8947 */ /* 0x028fea0003800000 */
.L_x_73:
[----:B------:R-:W-:Y:S02]  /*2130*/  UIADD3 UR9, UPT, UPT, UR9, 0x1, URZ ;  /* 0x0000000109097890 */ /* 0x000fe4000fffe0ff */
[----:B------:R-:W-:Y:S02]  /*2140*/  UIADD3 UR14, UPT, UPT, UR14, 0x20, URZ ;  /* 0x000000200e0e7890 */ /* 0x000fe4000fffe0ff */
[----:B------:R-:W-:-:S04]  /*2150*/  UISETP.NE.U32.AND UP0, UPT, UR9, 0x2, UPT ;  /* 0x000000020900788c */ /* 0x000fc8000bf05070 */
[----:B------:R-:W-:Y:S02]  /*2160*/  USEL UR5, URZ, 0x1, UP0 ;  /* 0x00000001ff057887 */ /* 0x000fe40008000000 */
[----:B------:R-:W-:Y:S02]  /*2170*/  USEL UR9, UR9, URZ, UP0 ;  /* 0x000000ff09097287 */ /* 0x000fe40008000000 */
[----:B--2---:R-:W-:Y:S02]  /*2180*/  UISETP.GE.AND UP0, UPT, UR14, UR29, UPT ;  /* 0x0000001d0e00728c */ /* 0x004fe4000bf06270 */
[----:B------:R-:W-:-:S07]  /*2190*/  ULOP3.LUT UR4, UR4, UR5, URZ, 0x3c, !UPT ;  /* 0x0000000504047292 */ /* 0x000fce000f8e3cff */
[----:B------:R-:W-:Y:S05]  /*21a0*/  BRA.U !UP0, `(.L_x_62) ;  /* 0xfffffff908ec7547 */ /* 0x000fea000b83ffff */
.L_x_55:
[----:B-----5:R-:W-:Y:S06]  /*21b0*/  BAR.SYNC.DEFER_BLOCKING 0x0 ;  /* 0x0000000000007b1d */ /* 0x020fec0000010000 */
[----:B------:R-:W-:Y:S04]  /*21c0*/  BSSY.RECONVERGENT B5, `(.L_x_63) ;  /* 0x0000004000057945 */ /* 0x000fe80003800200 */
[----:B------:R-:W-:Y:S05]  /*21d0*/  @P3 BRA `(.L_x_64) ;  /* 0x0000000000083947 */ /* 0x000fea0003800000 */
[----:B------:R-:W2:Y:S02]  /*21e0*/  SYNCS.CCTL.IV [UR8+0xa000] ;  /* 0x00a00000ff0079b1 */ /* 0x000ea40008000008 */
[----:B--2---:R-:W2:Y:S02]  /*21f0*/  SYNCS.CCTL.IV [UR8+0xa010] ;  /* 0x00a01000ff0079b1 */ /* 0x004ea40008000008 */
.L_x_64:
[----:B------:R-:W-:Y:S05]  /*2200*/  BSYNC.RECONVERGENT B5 ;  /* 0x0000000000057941 */ /* 0x000fea0003800200 */
.L_x_63:
[----:B--2---:R-:W-:Y:S06]  /*2210*/  BAR.SYNC.DEFER_BLOCKING 0x0 ;  /* 0x0000000000007b1d */ /* 0x004fec0000010000 */
[----:B------:R-:W-:Y:S04]  /*2220*/  BSSY.RECONVERGENT B5, `(.L_x_65) ;  /* 0x0000004000057945 */ /* 0x000fe80003800200 */
[----:B------:R-:W-:Y:S05]  /*2230*/  @P3 BRA `(.L_x_66) ;  /* 0x0000000000083947 */ /* 0x000fea0003800000 */
[----:B------:R-:W2:Y:S02]  /*2240*/  SYNCS.CCTL.IV [UR8+0xa008] ;  /* 0x00a00800ff0079b1 */ /* 0x000ea40008000008 */
[----:B--2---:R-:W2:Y:S02]  /*2250*/  SYNCS.CCTL.IV [UR8+0xa018] ;  /* 0x00a01800ff0079b1 */ /* 0x004ea40008000008 */
.L_x_66:
[----:B------:R-:W-:Y:S05]  /*2260*/  BSYNC.RECONVERGENT B5 ;  /* 0x0000000000057941 */ /* 0x000fea0003800200 */
.L_x_65:
[----:B------:R-:W-:Y:S01]  /*2270*/  ULOP3.LUT UR4, UR22, 0x3, URZ, 0xc0, !UPT ;  /* 0x0000000316047892 */ /* 0x000fe2000f8ec0ff */
[C---:B------:R-:W-:Y:S01]  /*2280*/  IMAD.SHL.U32 R4, R0.reuse, 0x80, RZ ;  /* 0x0000008000047824 */ /* 0x040fe200078e00ff */
[----:B------:R-:W-:Y:S01]  /*2290*/  USHF.L.U32 UR22, UR22, 0x5, URZ ;  /* 0x0000000516167899 */ /* 0x000fe200080006ff */
[C---:B------:R-:W-:Y:S01]  /*22a0*/  IMAD.SHL.U32 R2, R0.reuse, 0x40, RZ ;  /* 0x0000004000027824 */ /* 0x040fe200078e00ff */
[----:B------:R-:W-:Y:S01]  /*22b0*/  ULEA UR5, UR4, UR23, 0x15 ;  /* 0x0000001704057291 */ /* 0x000fe2000f8ea8ff */
[C---:B------:R-:W-:Y:S01]  /*22c0*/  IMAD.SHL.U32 R3, R0.reuse, 0x10, RZ ;  /* 0x0000001000037824 */ /* 0x040fe200078e00ff */
[----:B------:R-:W-:Y:S01]  /*22d0*/  ULOP3.LUT UR22, UR22, 0x80, URZ, 0xc0, !UPT ;  /* 0x0000008016167892 */ /* 0x000fe2000f8ec0ff */
[----:B------:R-:W-:Y:S01]  /*22e0*/  IMAD.SHL.U32 R0, R0, 0x200, RZ ;  /* 0x0000020000007824 */ /* 0x000fe200078e00ff */
[----:B------:R-:W-:Y:S02]  /*22f0*/  LOP3.LUT R5, R4, 0x4780, RZ, 0xc0, !PT ;  /* 0x0000478004057812 */ /* 0x000fe400078ec0ff */
[----:B------:R-:W-:-:S02]  /*2300*/  ELECT P0, URZ, PT ;  /* 0x0000000000ff782f */ /* 0x000fc40003800000 */
[----:B------:R-:W-:Y:S01]  /*2310*/  LOP3.LUT R2, R2, 0x1800, RZ, 0xc0, !PT ;  /* 0x0000180002027812 */ /* 0x000fe200078ec0ff */
[----:B------:R-:W-:Y:S01]  /*2320*/  UIADD3 UR5, UPT, UPT, UR5, UR22, URZ ;  /* 0x0000001605057290 */ /* 0x000fe2000fffe0ff */
[----:B------:R-:W-:Y:S01]  /*2330*/  LOP3.LUT R5, R5, 0x2000, R0, 0xf8, !PT ;  /* 0x0000200005057812 */ /* 0x000fe200078ef800 */
[----:B------:R-:W-:Y:S01]  /*2340*/  UMOV UR6, UR15 ;  /* 0x0000000f00067c82 */ /* 0x000fe20008000000 */
[----:B------:R-:W-:Y:S02]  /*2350*/  LOP3.LUT R2, R2, 0x70, R3, 0xf8, !PT ;  /* 0x0000007002027812 */ /* 0x000fe400078ef803 */
[----:B------:R-:W-:Y:S02]  /*2360*/  ISETP.LT.U32.AND P0, PT, R68, 0x80, P0 ;  /* 0x000000804400780c */ /* 0x000fe40000701070 */
[----:B------:R-:W-:Y:S02]  /*2370*/  LOP3.LUT R2, R5, R2, RZ, 0xfc, !PT ;  /* 0x0000000205027212 */ /* 0x000fe400078efcff */
[----:B----4-:R-:W-:Y:S01]  /*2380*/  LDTM.16dp32bit_t0_t15.x64 R4, tmem[UR5] ;  /* 0x00000005000479ee */ /* 0x010fe20008b00000 */
[----:B------:R-:W3:Y:S01]  /*2390*/  LDTM.16dp32bit_t16_t31.x64 R4, tmem[UR5+0x40] ;  /* 0x00004005000479ee */ /* 0x000ee20008b20000 */
[----:B------:R-:W-:Y:S01]  /*23a0*/  NOP ;  /* 0x0000000000007918 */ /* 0x000fe20000000000 */
[C---:B------:R-:W-:Y:S01]  /*23b0*/  LOP3.LUT R0, R2.reuse, 0x10, RZ, 0x3c, !PT ;  /* 0x0000001002007812 */ /* 0x040fe200078e3cff */
[----:B------:R-:W-:Y:S01]  /*23c0*/  ULEA UR5, UR4, UR19, 0x6 ;  /* 0x0000001304057291 */ /* 0x000fe2000f8e30ff */
[----:B------:R-:W-:Y:S01]  /*23d0*/  LOP3.LUT R3, R2, 0x20, RZ, 0x3c, !PT ;  /* 0x0000002002037812 */ /* 0x000fe200078e3cff */
[----:B------:R-:W-:-:S03]  /*23e0*/  ULEA UR4, UR4, UR8, 0xd ;  /* 0x0000000804047291 */ /* 0x000fc6000f8e68ff */
[----:B---3--:R-:W-:Y:S01]  /*23f0*/  VOTEU.ANY UP1, P0 ;  /* 0x0000000000ff7886 */ /* 0x008fe20000020100 */
[----:B------:R-:W-:Y:S01]  /*2400*/  VOTEU.ANY UP0, P0 ;  /* 0x0000000000ff7886 */ /* 0x000fe20000000100 */
[----:B------:R-:W-:Y:S02]  /*2410*/  F2FP.F16.F32.PACK_AB R4, R5, R4 ;  /* 0x000000040504723e */ /* 0x000fe400000000ff */
[----:B------:R-:W-:Y:S02]  /*2420*/  F2FP.F16.F32.PACK_AB R5, R7, R6 ;  /* 0x000000060705723e */ /* 0x000fe400000000ff */
[----:B------:R-:W-:Y:S02]  /*2430*/  F2FP.F16.F32.PACK_AB R12, R13, R12 ;  /* 0x0000000c0d0c723e */ /* 0x000fe400000000ff */
[----:B------:R-:W-:Y:S02]  /*2440*/  F2FP.F16.F32.PACK_AB R6, R9, R8 ;  /* 0x000000080906723e */ /* 0x000fe400000000ff */
[----:B------:R-:W-:-:S02]  /*2450*/  F2FP.F16.F32.PACK_AB R7, R11, R10 ;  /* 0x0000000a0b07723e */ /* 0x000fc400000000ff */
[----:B------:R-:W-:Y:S02]  /*2460*/  F2FP.F16.F32.PACK_AB R13, R15, R14 ;  /* 0x0000000e0f0d723e */ /* 0x000fe400000000ff */
[----:B------:R-:W-:Y:S01]  /*2470*/  F2FP.F16.F32.PACK_AB R20, R21, R20 ;  /* 0x000000141514723e */ /* 0x000fe200000000ff */
[----:B--2---:R2:W-:Y:S01]  /*2480*/  STS.128 [R2+UR8], R4 ;  /* 0x0000000402007988 */ /* 0x0045e20008000c08 */
[----:B------:R-:W-:Y:S02]  /*2490*/  F2FP.F16.F32.PACK_AB R14, R17, R16 ;  /* 0x00000010110e723e */ /* 0x000fe400000000ff */
[----:B------:R-:W-:Y:S02]  /*24a0*/  F2FP.F16.F32.PACK_AB R15, R19, R18 ;  /* 0x00000012130f723e */ /* 0x000fe400000000ff */
[----:B------:R-:W-:Y:S02]  /*24b0*/  F2FP.F16.F32.PACK_AB R21, R23, R22 ;  /* 0x000000161715723e */ /* 0x000fe400000000ff */
[----:B------:R-:W-:Y:S01]  /*24c0*/  F2FP.F16.F32.PACK_AB R28, R29, R28 ;  /* 0x0000001c1d1c723e */ /* 0x000fe200000000ff */
[----:B------:R2:W-:Y:S01]  /*24d0*/  STS.128 [R0+UR8], R12 ;  /* 0x0000000c00007988 */ /* 0x0005e20008000c08 */
[----:B------:R-:W-:-:S02]  /*24e0*/  F2FP.F16.F32.PACK_AB R22, R25, R24 ;  /* 0x000000181916723e */ /* 0x000fc400000000ff */
[----:B------:R-:W-:Y:S02]  /*24f0*/  F2FP.F16.F32.PACK_AB R23, R27, R26 ;  /* 0x0000001a1b17723e */ /* 0x000fe400000000ff */
[----:B------:R-:W-:Y:S02]  /*2500*/  F2FP.F16.F32.PACK_AB R29, R31, R30 ;  /* 0x0000001e1f1d723e */ /* 0x000fe400000000ff */
[----:B------:R-:W-:Y:S01]  /*2510*/  F2FP.F16.F32.PACK_AB R36, R37, R36 ;  /* 0x000000242524723e */ /* 0x000fe200000000ff */
[----:B------:R2:W-:Y:S01]  /*2520*/  STS.128 [R3+UR8], R20 ;  /* 0x0000001403007988 */ /* 0x0005e20008000c08 */
[----:B------:R-:W-:Y:S02]  /*2530*/  F2FP.F16.F32.PACK_AB R30, R33, R32 ;  /* 0x00000020211e723e */ /* 0x000fe400000000ff */
[----:B------:R-:W-:Y:S02]  /*2540*/  F2FP.F16.F32.PACK_AB R31, R35, R34 ;  /* 0x00000022231f723e */ /* 0x000fe400000000ff */
[----:B------:R-:W-:-:S02]  /*2550*/  F2FP.F16.F32.PACK_AB R37, R39, R38 ;  /* 0x000000262725723e */ /* 0x000fc400000000ff */
[----:B------:R-:W-:Y:S02]  /*2560*/  F2FP.F16.F32.PACK_AB R44, R45, R44 ;  /* 0x0000002c2d2c723e */ /* 0x000fe400000000ff */
[----:B------:R-:W-:Y:S02]  /*2570*/  LOP3.LUT R8, R2, 0x30, RZ, 0x3c, !PT ;  /* 0x0000003002087812 */ /* 0x000fe400078e3cff */
[----:B------:R-:W-:Y:S02]  /*2580*/  F2FP.F16.F32.PACK_AB R38, R41, R40 ;  /* 0x000000282926723e */ /* 0x000fe400000000ff */
[----:B------:R-:W-:Y:S01]  /*2590*/  F2FP.F16.F32.PACK_AB R39, R43, R42 ;  /* 0x0000002a2b27723e */ /* 0x000fe200000000ff */
[----:B------:R2:W-:Y:S01]  /*25a0*/  STS.128 [R8+UR8], R28 ;  /* 0x0000001c08007988 */ /* 0x0005e20008000c08 */
[----:B------:R-:W-:Y:S02]  /*25b0*/  F2FP.F16.F32.PACK_AB R45, R47, R46 ;  /* 0x0000002e2f2d723e */ /* 0x000fe400000000ff */
[----:B------:R-:W-:-:S02]  /*25c0*/  F2FP.F16.F32.PACK_AB R52, R53, R52 ;  /* 0x000000343534723e */ /* 0x000fc400000000ff */
[C---:B------:R-:W-:Y:S02]  /*25d0*/  LOP3.LUT R9, R2.reuse, 0x40, RZ, 0x3c, !PT ;  /* 0x0000004002097812 */ /* 0x040fe400078e3cff */
[----:B------:R-:W-:Y:S02]  /*25e0*/  F2FP.F16.F32.PACK_AB R46, R49, R48 ;  /* 0x00000030312e723e */ /* 0x000fe400000000ff */
[----:B------:R-:W-:Y:S01]  /*25f0*/  F2FP.F16.F32.PACK_AB R47, R51, R50 ;  /* 0x00000032332f723e */ /* 0x000fe200000000ff */
[----:B------:R2:W-:Y:S01]  /*2600*/  STS.128 [R9+UR8], R36 ;  /* 0x0000002409007988 */ /* 0x0005e20008000c08 */
[----:B------:R-:W-:Y:S02]  /*2610*/  F2FP.F16.F32.PACK_AB R53, R55, R54 ;  /* 0x000000363735723e */ /* 0x000fe400000000ff */
[----:B------:R-:W-:Y:S02]  /*2620*/  F2FP.F16.F32.PACK_AB R60, R61, R60 ;  /* 0x0000003c3d3c723e */ /* 0x000fe400000000ff */
[----:B------:R-:W-:-:S02]  /*2630*/  LOP3.LUT R10, R2, 0x50, RZ, 0x3c, !PT ;  /* 0x00000050020a7812 */ /* 0x000fc400078e3cff */
[----:B------:R-:W-:Y:S02]  /*2640*/  F2FP.F16.F32.PACK_AB R54, R57, R56 ;  /* 0x000000383936723e */ /* 0x000fe400000000ff */
[----:B------:R-:W-:Y:S01]  /*2650*/  F2FP.F16.F32.PACK_AB R55, R59, R58 ;  /* 0x0000003a3b37723e */ /* 0x000fe200000000ff */
[----:B------:R2:W-:Y:S01]  /*2660*/  STS.128 [R10+UR8], R44 ;  /* 0x0000002c0a007988 */ /* 0x0005e20008000c08 */
[----:B------:R-:W-:Y:S02]  /*2670*/  F2FP.F16.F32.PACK_AB R61, R63, R62 ;  /* 0x0000003e3f3d723e */ /* 0x000fe400000000ff */
[C---:B------:R-:W-:Y:S02]  /*2680*/  LOP3.LUT R11, R2.reuse, 0x60, RZ, 0x3c, !PT ;  /* 0x00000060020b7812 */ /* 0x040fe400078e3cff */
[----:B------:R-:W-:Y:S02]  /*2690*/  F2FP.F16.F32.PACK_AB R62, R65, R64 ;  /* 0x00000040413e723e */ /* 0x000fe400000000ff */
[----:B------:R-:W-:Y:S01]  /*26a0*/  F2FP.F16.F32.PACK_AB R63, R67, R66 ;  /* 0x00000042433f723e */ /* 0x000fe200000000ff */
[----:B------:R2:W-:Y:S01]  /*26b0*/  STS.128 [R11+UR8], R52 ;  /* 0x000000340b007988 */ /* 0x0005e20008000c08 */
[----:B------:R-:W-:-:S05]  /*26c0*/  LOP3.LUT R16, R2, 0x70, RZ, 0x3c, !PT ;  /* 0x0000007002107812 */ /* 0x000fca00078e3cff */
[----:B------:R2:W-:Y:S01]  /*26d0*/  STS.128 [R16+UR8], R60 ;  /* 0x0000003c10007988 */ /* 0x0005e20008000c08 */
[----:B------:R3:W-:Y:S06]  /*26e0*/  MEMBAR.ALL.CTA ;  /* 0x0000000000007992 */ /* 0x0007ec0000008000 */
[----:B---3--:R-:W3:Y:S02]  /*26f0*/  FENCE.VIEW.ASYNC.S ;  /* 0x00000000000073c6 */ /* 0x008ee40000000000 */
[----:B---3--:R-:W-:Y:S06]  /*2700*/  BAR.SYNC.DEFER_BLOCKING 0x0 ;  /* 0x0000000000007b1d */ /* 0x008fec0000010000 */
[----:B------:R2:W-:Y:S01]  /*2710*/  @UP1 UTMASTG.2D [UR4], [UR20] ;  /* 0x00000004140013b5 */ /* 0x0005e20008008000 */
[----:B------:R0:W-:Y:S01]  /*2720*/  UTMACMDFLUSH ;  /* 0x00000000000079b7 */ /* 0x0001e20000000000 */
[----:B------:R-:W-:-:S04]  /*2730*/  DEPBAR.LE SB0, 0x0 ;  /* 0x000080000000791a */ /* 0x000fc80000000000 */
[----:B------:R-:W-:Y:S08]  /*2740*/  BAR.SYNC.DEFER_BLOCKING 0x0 ;  /* 0x0000000000007b1d */ /* 0x000ff00000010000 */
[----:B------:R-:W-:Y:S06]  /*2750*/  BAR.SYNC.DEFER_BLOCKING 0x0 ;  /* 0x0000000000007b1d */ /* 0x000fec0000010000 */
[----:B--2---:R-:W-:Y:S05]  /*2760*/  @P2 BRA `(.L_x_67) ;  /* 0x0000000000a02947 */ /* 0x004fea0003800000 */
[----:B------:R-:W2:Y:S01]  /*2770*/  S2UR UR5, SR_CgaCtaId ;  /* 0x00000000000579c3 */ /* 0x000ea20000008800 */
[----:B------:R-:W-:Y:S01]  /*2780*/  NOP ;  /* 0x0000000000007918 */ /* 0x000fe20000000000 */
[----:B------:R-:W-:Y:S01]  /*2790*/  UMOV UR4, 0x50 ;  /* 0x0000005000047882 */ /* 0x000fe20000000000 */
[----:B------:R-:W-:Y:S02]  /*27a0*/  IMAD.U32 R0, RZ, RZ, UR23 ;  /* 0x00000017ff007e24 */ /* 0x000fe4000f8e00ff */
[----:B------:R-:W-:Y:S02]  /*27b0*/  IMAD.MOV.U32 R3, RZ, RZ, 0xff ;  /* 0x000000ffff037424 */ /* 0x000fe400078e00ff */
[----:B------:R-:W-:Y:S01]  /*27c0*/  IMAD.MOV.U32 R7, RZ, RZ, 0x1 ;  /* 0x00000001ff077424 */ /* 0x000fe200078e00ff */
[----:B------:R-:W-:-:S04]  /*27d0*/  LOP3.LUT R0, R0, 0xffff, RZ, 0xc0, !PT ;  /* 0x0000ffff00007812 */ /* 0x000fc800078ec0ff */
[----:B------:R-:W-:-:S05]  /*27e0*/  SHF.R.U32.HI R0, RZ, 0x5, R0 ;  /* 0x00000005ff007819 */ /* 0x000fca0000011600 */
[----:B------:R-:W-:Y:S01]  /*27f0*/  VIADD R2, R0, 0x10 ;  /* 0x0000001000027836 */ /* 0x000fe20000000000 */
[----:B------:R-:W-:Y:S01]  /*2800*/  SHF.L.U32 R0, R3, R0, RZ ;  /* 0x0000000003007219 */ /* 0x000fe200000006ff */
[----:B--2---:R-:W-:-:S03]  /*2810*/  ULEA UR6, UR5, UR4, 0x18 ;  /* 0x0000000405067291 */ /* 0x004fc6000f8ec0ff */
[----:B------:R-:W-:-:S04]  /*2820*/  SHF.L.U32 R3, R7, R2, RZ ;  /* 0x0000000207037219 */ /* 0x000fc800000006ff */
[----:B------:R-:W-:Y:S02]  /*2830*/  LOP3.LUT R0, R3, R0, RZ, 0xfc, !PT ;  /* 0x0000000003007212 */ /* 0x000fe400078efcff */
[----:B------:R-:W2:Y:S02]  /*2840*/  LDS R5, [UR6] ;  /* 0x00000006ff057984 */ /* 0x000ea40008000800 */
[C---:B------:R-:W-:Y:S02]  /*2850*/  LOP3.LUT R2, R0.reuse, 0xffff, RZ, 0xc0, !PT ;  /* 0x0000ffff00027812 */ /* 0x040fe400078ec0ff */
[----:B--2---:R-:W-:-:S04]  /*2860*/  LOP3.LUT R3, R0, 0xffff, R5, 0x80, !PT ;  /* 0x0000ffff00037812 */ /* 0x004fc800078e8005 */
[----:B------:R-:W-:-:S13]  /*2870*/  ISETP.NE.AND P0, PT, R3, R2, PT ;  /* 0x000000020300720c */ /* 0x000fda0003f05270 */
[----:B------:R-:W-:Y:S05]  /*2880*/  @P0 BRA `(.L_x_68) ;  /* 0x0000000000500947 */ /* 0x000fea0003800000 */
[----:B------:R-:W-:Y:S02]  /*2890*/  SHF.R.U32.HI R5, RZ, 0x10, R5 ;  /* 0x00000010ff057819 */ /* 0x000fe40000011605 */
[----:B------:R-:W-:-:S04]  /*28a0*/  SHF.R.U32.HI R2, RZ, 0x10, R0 ;  /* 0x00000010ff027819 */ /* 0x000fc80000011600 */
[----:B------:R-:W-:-:S04]  /*28b0*/  LOP3.LUT R5, R5, R2, RZ, 0xc0, !PT ;  /* 0x0000000205057212 */ /* 0x000fc800078ec0ff */
[----:B------:R-:W-:-:S13]  /*28c0*/  ISETP.NE.AND P0, PT, R5, R2, PT ;  /* 0x000000020500720c */ /* 0x000fda0003f05270 */
[----:B------:R-:W-:Y:S05]  /*28d0*/  @P0 BRA `(.L_x_69) ;  /* 0x0000000000300947 */ /* 0x000fea0003800000 */
[----:B------:R-:W-:Y:S01]  /*28e0*/  R2UR UR4, R0 ;  /* 0x00000000000472ca */ /* 0x000fe200000e0000 */
[----:B------:R-:W-:Y:S01]  /*28f0*/  VOTEU.ANY UR5, UPT, PT ;  /* 0x0000000000057886 */ /* 0x000fe200038e0100 */
[----:B------:R-:W2:Y:S01]  /*2900*/  S2R R0, SR_LANEID ;  /* 0x0000000000007919 */ /* 0x000ea20000000000 */
[----:B------:R-:W-:-:S10]  /*2910*/  UFLO.U32 UR5, UR5 ;  /* 0x00000005000572bd */ /* 0x000fd400080e0000 */
[----:B------:R-:W-:-:S06]  /*2920*/  ULOP3.LUT UR4, URZ, UR4, URZ, 0x33, !UPT ;  /* 0x00000004ff047292 */ /* 0x000fcc000f8e33ff */
[----:B------:R-:W-:-:S04]  /*2930*/  IMAD.U32 R2, RZ, RZ, UR4 ;  /* 0x00000004ff027e24 */ /* 0x000fc8000f8e00ff */
[----:B------:R-:W3:Y:S02]  /*2940*/  REDUX UR7, R2 ;  /* 0x00000000020773c4 */ /* 0x000ee40000000000 */
[----:B------:R4:W-:Y:S01]  /*2950*/  UTCATOMSWS.AND URZ, UR4 ;  /* 0x0000000400ff79e3 */ /* 0x0009e20008000000 */
[----:B--2---:R-:W-:Y:S01]  /*2960*/  ISETP.EQ.U32.AND P0, PT, R0, UR5, PT ;  /* 0x0000000500007c0c */ /* 0x004fe2000bf02070 */
[----:B---3--:R-:W-:-:S12]  /*2970*/  IMAD.U32 R0, RZ, RZ, UR7 ;  /* 0x00000007ff007e24 */ /* 0x008fd8000f8e00ff */
[----:B------:R4:W-:Y:S01]  /*2980*/  @P0 ATOMS.AND RZ, [UR6], R0 ;  /* 0x00000000ffff098c */ /* 0x0009e2000a800006 */
[----:B------:R-:W-:Y:S05]  /*2990*/  BRA `(.L_x_67) ;  /* 0x0000000000147947 */ /* 0x000fea0003800000 */
.L_x_69:
[----:B------:R-:W-:-:S07]  /*29a0*/  MOV R2, 0x29c0 ;  /* 0x000029c000027802 */ /* 0x000fce0000000f00 */
[----:B-1----:R-:W-:Y:S05]  /*29b0*/  CALL.REL.NOINC `($__internal_0_$__cuda_sm10x_tcgen05_guardrail_trap_col_being_dealloced_not_returned_by_alloc) ;  /* 0x0000000000447944 */ /* 0x002fea0003c00000 */
[----:B------:R-:W-:Y:S05]  /*29c0*/  BRA `(.L_x_67) ;  /* 0x0000000000087947 */ /* 0x000fea0003800000 */
.L_x_68:
[----:B------:R-:W-:-:S07]  /*29d0*/  MOV R2, 0x29f0 ;  /* 0x000029f000027802 */ /* 0x000fce0000000f00 */
[----:B-1----:R-:W-:Y:S05]  /*29e0*/  CALL.REL.NOINC `($__internal_2_$__cuda_sm10x_tcgen05_guardrail_trap_unallocated_columns_being_dealloced) ;  /* 0x0000000000507944 */ /* 0x002fea0003c00000 */
.L_x_67:
[----:B------:R-:W-:Y:S01]  /*29f0*/  NOP ;  /* 0x0000000000007918 */ /* 0x000fe20000000000 */
[----:B----4-:R-:W-:Y:S05]  /*2a00*/  EXIT ;  /* 0x000000000000794d */ /* 0x010fea0003800000 */
.L_x_56:
[----:B------:R-:W2:Y:S02]  /*2a10*/  SYNCS.PHASECHK.TRANS64.TRYWAIT P0, [UR8+0xa000], RZ ;  /* 0x00a000ffff0075a7 */ /* 0x000ea40008001108 */
[----:B--2---:R-:W-:Y:S05]  /*2a20*/  @!P0 BRA `(.L_x_56) ;  /* 0xfffffffc00f88947 */ /* 0x004fea000383ffff */
[----:B------:R-:W-:Y:S05]  /*2a30*/  BRA `(.L_x_70) ;  /* 0xfffffff000347947 */ /* 0x000fea000383ffff */
.L_x_58:
[----:B------:R-:W2:Y:S02]  /*2a40*/  SYNCS.PHASECHK.TRANS64.TRYWAIT P1, [UR8+0xa010], RZ ;  /* 0x00a010ffff0075a7 */ /* 0x000ea40008021108 */
[----:B--2---:R-:W-:Y:S05]  /*2a50*/  @!P1 BRA `(.L_x_58) ;  /* 0xfffffffc00f89947 */ /* 0x004fea000383ffff */
[----:B------:R-:W-:Y:S05]  /*2a60*/  BRA `(.L_x_71) ;  /* 0xfffffff000a87947 */ /* 0x000fea000383ffff */
.L_x_59:
[----:B------:R-:W3:Y:S02]  /*2a70*/  SYNCS.PHASECHK.TRANS64.TRYWAIT P0, [UR28+0xa000], R2 ;  /* 0x00a00002ff0075a7 */ /* 0x000ee4000800111c */
[----:B---3--:R-:W-:Y:S05]  /*2a80*/  @!P0 BRA `(.L_x_59) ;  /* 0xfffffffc00f88947 */ /* 0x008fea000383ffff */
[----:B------:R-:W-:Y:S05]  /*2a90*/  BRA `(.L_x_72) ;  /* 0xfffffff400287947 */ /* 0x000fea000383ffff */
.L_x_61:
[----:B------:R-:W3:Y:S02]  /*2aa0*/  SYNCS.PHASECHK.TRANS64.TRYWAIT P0, [UR28+0xa010], R2 ;  /* 0x00a01002ff0075a7 */ /* 0x000ee4000800111c */
[----:B---3--:R-:W-:Y:S05]  /*2ab0*/  @!P0 BRA `(.L_x_61) ;  /* 0xfffffffc00f88947 */ /* 0x008fea000383ffff */
[----:B------:R-:W-:Y:S05]  /*2ac0*/  BRA `(.L_x_73) ;  /* 0xfffffff400987947 */ /* 0x000fea000383ffff */
        .weak           $__internal_0_$__cuda_sm10x_tcgen05_guardrail_trap_col_being_dealloced_not_returned_by_alloc
        .type           $__internal_0_$__cuda_sm10x_tcgen05_guardrail_trap_col_being_dealloced_not_returned_by_alloc,@function
        .size           $__internal_0_$__cuda_sm10x_tcgen05_guardrail_trap_col_being_dealloced_not_returned_by_alloc,($__internal_1_$__cuda_sm10x_tcgen05_guardrail_trap_phase_invalid_during_alloc - $__internal_0_$__cuda_sm10x_tcgen05_guardrail_trap_col_being_dealloced_not_returned_by_alloc)
$__internal_0_$__cuda_sm10x_tcgen05_guardrail_trap_col_being_dealloced_not_returned_by_alloc:
[----:B------:R-:W-:Y:S05]  /*2ad0*/  BPT.TRAP 0x1 ;  /* 0x000000040000795c */ /* 0x000fea0000300000 */
[----:B------:R-:W-:-:S04]  /*2ae0*/  IMAD.MOV.U32 R3, RZ, RZ, 0x0 ;  /* 0x00000000ff037424 */ /* 0x000fc800078e00ff */
[----:B------:R-:W-:Y:S05]  /*2af0*/  RET.REL.NODEC R2 `(gluon_tcgen05) ;  /* 0xffffffd402407950 */ /* 0x000fea0003c3ffff */
        .weak           $__internal_1_$__cuda_sm10x_tcgen05_guardrail_trap_phase_invalid_during_alloc
        .type           $__internal_1_$__cuda_sm10x_tcgen05_guardrail_trap_phase_invalid_during_alloc,@function
        .size           $__internal_1_$__cuda_sm10x_tcgen05_guardrail_trap_phase_invalid_during_alloc,($__internal_2_$__cuda_sm10x_tcgen05_guardrail_trap_unallocated_columns_being_dealloced - $__internal_1_$__cuda_sm10x_tcgen05_guardrail_trap_phase_invalid_during_alloc)
$__internal_1_$__cuda_sm10x_tcgen05_guardrail_trap_phase_invalid_during_alloc:
[----:B------:R-:W-:Y:S05]  /*2b00*/  BPT.TRAP 0x1 ;  /* 0x000000040000795c */ /* 0x000fea0000300000 */
[----:B------:R-:W-:-:S04]  /*2b10*/  IMAD.MOV.U32 R3, RZ, RZ, 0x0 ;  /* 0x00000000ff037424 */ /* 0x000fc800078e00ff */
[----:B------:R-:W-:Y:S05]  /*2b20*/  RET.REL.NODEC R2 `(gluon_tcgen05) ;  /* 0xffffffd402347950 */ /* 0x000fea0003c3ffff */
        .weak           $__internal_2_$__cuda_sm10x_tcgen05_guardrail_trap_unallocated_columns_being_dealloced
        .type           $__internal_2_$__cuda_sm10x_tcgen05_guardrail_trap_unallocated_columns_being_dealloced,@function
        .size           $__internal_2_$__cuda_sm10x_tcgen05_guardrail_trap_unallocated_columns_being_dealloced,(.L_x_77 - $__internal_2_$__cuda_sm10x_tcgen05_guardrail_trap_unallocated_columns_being_dealloced)
$__internal_2_$__cuda_sm10x_tcgen05_guardrail_trap_unallocated_columns_being_dealloced:
[----:B------:R-:W-:Y:S05]  /*2b30*/  BPT.TRAP 0x1 ;  /* 0x000000040000795c */ /* 0x000fea0000300000 */
[----:B------:R-:W-:-:S04]  /*2b40*/  IMAD.MOV.U32 R3, RZ, RZ, 0x0 ;  /* 0x00000000ff037424 */ /* 0x000fc800078e00ff */
[----:B------:R-:W-:Y:S05]  /*2b50*/  RET.REL.NODEC R2 `(gluon_tcgen05) ;  /* 0xffffffd402287950 */ /* 0x000fea0003c3ffff */
.L_x_74:
[----:B------:R-:W-:-:S00]  /*2b60*/  BRA `(.L_x_74) ;  /* 0xfffffffc00fc7947 */ /* 0x000fc0000383ffff */
[----:B------:R-:W-:-:S00]  /*2b70*/  NOP ;  /* 0x0000000000007918 */ /* 0x000fc00000000000 */
        /* <DEDUP_REMOVED lines=8> */
.L_x_77:


//--------------------- .nv.shared.gluon_tcgen05  --------------------------
	.section	.nv.shared.gluon_tcgen05,"aw",@nobits
	.sectionflags	@""
	.align	16
	.zero		1024


//--------------------- .nv.shared.reserved.0     --------------------------
	.section	.nv.shared.reserved.0,"aw",@nobits
	.align	8
	.weak		__nv_reservedSMEM_offset_0_alias
	.size		__nv_reservedSMEM_offset_0_alias, 0, 64
	.other		__nv_reservedSMEM_offset_0_alias,@"STO_CUDA_RESERVED_SHARED STV_DEFAULT"
__nv_reservedSMEM_offset_0_alias:
	.zero		0
.nv.shared.reserved.0:
	.zero		64
	.weak		__nv_reservedSMEM_allocation_phase
	.type		__nv_reservedSMEM_allocation_phase,@object
	.size		__nv_reservedSMEM_allocation_phase,(.L_0 - __nv_reservedSMEM_allocation_phase)
__nv_reservedSMEM_allocation_phase:
	.zero		1
.L_0:
	.zero		7
	.weak		__nv_reservedSMEM_devtool_atexit_pc
	.type		__nv_reservedSMEM_devtool_atexit_pc,@object
	.size		__nv_reservedSMEM_devtool_atexit_pc,(__nv_reservedSMEM_allocation_mask - __nv_reservedSMEM_devtool_atexit_pc)
__nv_reservedSMEM_devtool_atexit_pc:
	.zero		8
	.weak		__nv_reservedSMEM_allocation_mask
	.type		__nv_reservedSMEM_allocation_mask,@object
	.size		__nv_reservedSMEM_allocation_mask,(.L_2 - __nv_reservedSMEM_allocation_mask)
__nv_reservedSMEM_allocation_mask:
	.zero		4
.L_2:


//--------------------- .nv.constant0.gluon_tcgen05 --------------------------
	.section	.nv.constant0.gluon_tcgen05,"a",@progbits
	.sectionflags	@""
	.align	4
.nv.constant0.gluon_tcgen05:
	.zero		976


//--------------------- SYMBOLS --------------------------

	.type		.nv.reservedSmem.offset0,@object
	.size		.nv.reservedSmem.offset0,0x4
	.type		.nv.reservedSmem.cap,@object
	.size		.nv.reservedSmem.cap,0x4
